// auto-generated by cutlass_sweep.gemm — config: {"arch": "sm_100", "cluster_m": 2, "cluster_n": 1, "dtype": "fp32", "dtype_b": "fp32", "layout": "nt", "stages": 0, "tile_k": 32, "tile_m": 64, "tile_n": 64}
#include "cutlass/cutlass.h"
#include "cutlass/gemm/collective/collective_builder.hpp"
#include "cutlass/gemm/device/gemm_universal_adapter.h"
#include "cutlass/gemm/kernel/gemm_universal.hpp"
#include "cutlass/epilogue/collective/collective_builder.hpp"

using ElemA = float;
using ElemB = float;
using ElemCD = float;
using Acc  = float;
using TileShape    = cute::Shape<cute::_64, cute::_64, cute::_32>;
using ClusterShape = cute::Shape<cute::_2, cute::_1, cute::_1>;

using CollectiveEpilogue = typename cutlass::epilogue::collective::CollectiveBuilder<
    cutlass::arch::Sm100, cutlass::arch::OpClassTensorOp,
    TileShape, ClusterShape,
    cutlass::epilogue::collective::EpilogueTileAuto,
    Acc, Acc,
    ElemCD, cutlass::layout::RowMajor, 128 / cutlass::sizeof_bits<ElemCD>::value,
    ElemCD, cutlass::layout::RowMajor, 128 / cutlass::sizeof_bits<ElemCD>::value,
    cutlass::epilogue::collective::EpilogueScheduleAuto
  >::CollectiveOp;

using CollectiveMainloop = typename cutlass::gemm::collective::CollectiveBuilder<
    cutlass::arch::Sm100, cutlass::arch::OpClassTensorOp,
    ElemA, cutlass::layout::RowMajor, 128 / cutlass::sizeof_bits<ElemA>::value,
    ElemB, cutlass::layout::ColumnMajor, 128 / cutlass::sizeof_bits<ElemB>::value,
    Acc,
    TileShape, ClusterShape,
    cutlass::gemm::collective::StageCountAutoCarveout<static_cast<int>(sizeof(typename CollectiveEpilogue::SharedStorage))>,
    cutlass::gemm::collective::KernelScheduleAuto
  >::CollectiveOp;

using GemmKernel = cutlass::gemm::kernel::GemmUniversal<
    cute::Shape<int,int,int,int>,
    CollectiveMainloop,
    CollectiveEpilogue
>;
using Gemm = cutlass::gemm::device::GemmUniversalAdapter<GemmKernel>;

// Force the device kernel symbol into the cubin without needing a host main.
auto* _anchor = &cutlass::device_kernel<GemmKernel>;


// ===== COMPILED SASS (sm_100a) =====

	.target	sm_100a

	.elftype	@"ET_EXEC"


//--------------------- .note.nv.tkinfo           --------------------------
	.section	.note.nv.tkinfo,"",@"SHT_NOTE"
	.sectionflags	@"SHF_NOTE_NV_TKINFO"
	.tkinfo
        /*0018*/ 	.word	0x00000002
        /*0030*/ 	.string	""
        /*0030*/ 	.string	"ptxas"
        /*0030*/ 	.string	"Cuda compilation tools, release 13.0, V13.0.88"
        /*0030*/ 	.string	"Build cuda_13.0.r13.0/compiler.36424714_0"
        /*0030*/ 	.string	"-arch sm_100a -m 64 "



//--------------------- .note.nv.cuinfo           --------------------------
	.section	.note.nv.cuinfo,"",@"SHT_NOTE"
	.sectionflags	@"SHF_NOTE_NV_CUINFO"
        /*0018*/ 	.short	0x0002
        /*001a*/ 	.short	0x0064
        /*001c*/ 	.short	0x0082
	.zero		2


//--------------------- .nv.info                  --------------------------
	.section	.nv.info,"",@"SHT_CUDA_INFO"
	.align	4


	//----- nvinfo : EIATTR_REGCOUNT
	.align		4
        /*0000*/ 	.byte	0x04, 0x2f
        /*0002*/ 	.short	(.L_19 - .L_18)
	.align		4
.L_18:
        /*0004*/ 	.word	index@(_ZN7cutlass13device_kernelINS_4gemm6kernel13GemmUniversalIN4cute5tupleIJiiiiEEENS1_10collective13CollectiveMmaINS1_35MainloopSm100TmaUmmaWarpSpecializedILi12ELi2ELi4ENS5_IJNS4_1CILi2EEENSA_ILi1EEESC_EEEEENS5_IJNSA_ILi64EEESF_NSA_ILi32EEEEEEfNS5_IJlSC_lEEEfSI_NS4_8TiledMMAINS4_8MMA_AtomIJNS4_17SM100_MMA_TF32_SSINS_10tfloat32_tESM_fLi64ELi64ELNS4_4UMMA5MajorE0ELSO_0ELNSN_7ScaleInE0ELSP_0EEEEEENS4_6LayoutINS5_IJSC_SC_SC_EEENS5_IJNSA_ILi0EEESU_SU_EEEEENS5_IJNS4_10UnderscoreESX_SX_EEEEENS4_13SM90_TMA_LOADENS4_14ComposedLayoutINS4_7SwizzleILi3ELi4ELi3EEENS4_18smem_ptr_flag_bitsILi32EEENSS_INS5_IJNSA_ILi8EEESG_EEENS5_IJSG_SC_EEEEEEEvNS4_8identityENS4_23SM90_TMA_LOAD_MULTICASTES1A_vS1B_EENS_8epilogue10collective18CollectiveEpilogueINS1E_23Sm100TmaWarpSpecializedILi3ELi2ELi16ELb1ELb0EEEJSH_NS5_IJNSS_ISF_SC_EENSS_ISG_SC_EEEEEfSI_fSI_NS1E_6fusion15FusionCallbacksIS1I_NS1M_17LinearCombinationIffffLNS_15FloatRoundStyleE2EEESH_S1L_JEEENS4_5SM1004TMEM4LOAD26SM100_TMEM_LOAD_16dp128b8xES10_S1A_NS4_17SM75_U32x4_LDSM_NENS4_14SM90_TMA_STOREES1A_NS4_17SM90_U32x4_STSM_NENS4_39AutoVectorizingCopyWithAssumedAlignmentILi128EEEEEEvvEEEEvNT_6ParamsE)
        /*0008*/ 	.word	0x0000004f


	//----- nvinfo : EIATTR_FRAME_SIZE
	.align		4
.L_19:
        /*000c*/ 	.byte	0x04, 0x11
        /*000e*/ 	.short	(.L_21 - .L_20)
	.align		4
.L_20:
        /*0010*/ 	.word	index@($__internal_2_$__cuda_sm10x_tcgen05_guardrail_trap_unallocated_columns_being_dealloced)
        /*0014*/ 	.word	0x00000000


	//----- nvinfo : EIATTR_FRAME_SIZE
	.align		4
.L_21:
        /*0018*/ 	.byte	0x04, 0x11
        /*001a*/ 	.short	(.L_23 - .L_22)
	.align		4
.L_22:
        /*001c*/ 	.word	index@($__internal_1_$__cuda_sm10x_tcgen05_guardrail_trap_phase_invalid_during_alloc)
        /*0020*/ 	.word	0x00000000


	//----- nvinfo : EIATTR_FRAME_SIZE
	.align		4
.L_23:
        /*0024*/ 	.byte	0x04, 0x11
        /*0026*/ 	.short	(.L_25 - .L_24)
	.align		4
.L_24:
        /*0028*/ 	.word	index@($__internal_0_$__cuda_sm10x_tcgen05_guardrail_trap_col_being_dealloced_not_returned_by_alloc)
        /*002c*/ 	.word	0x00000000


	//----- nvinfo : EIATTR_FRAME_SIZE
	.align		4
.L_25:
        /*0030*/ 	.byte	0x04, 0x11
        /*0032*/ 	.short	(.L_27 - .L_26)
	.align		4
.L_26:
        /*0034*/ 	.word	index@(_ZN7cutlass13device_kernelINS_4gemm6kernel13GemmUniversalIN4cute5tupleIJiiiiEEENS1_10collective13CollectiveMmaINS1_35MainloopSm100TmaUmmaWarpSpecializedILi12ELi2ELi4ENS5_IJNS4_1CILi2EEENSA_ILi1EEESC_EEEEENS5_IJNSA_ILi64EEESF_NSA_ILi32EEEEEEfNS5_IJlSC_lEEEfSI_NS4_8TiledMMAINS4_8MMA_AtomIJNS4_17SM100_MMA_TF32_SSINS_10tfloat32_tESM_fLi64ELi64ELNS4_4UMMA5MajorE0ELSO_0ELNSN_7ScaleInE0ELSP_0EEEEEENS4_6LayoutINS5_IJSC_SC_SC_EEENS5_IJNSA_ILi0EEESU_SU_EEEEENS5_IJNS4_10UnderscoreESX_SX_EEEEENS4_13SM90_TMA_LOADENS4_14ComposedLayoutINS4_7SwizzleILi3ELi4ELi3EEENS4_18smem_ptr_flag_bitsILi32EEENSS_INS5_IJNSA_ILi8EEESG_EEENS5_IJSG_SC_EEEEEEEvNS4_8identityENS4_23SM90_TMA_LOAD_MULTICASTES1A_vS1B_EENS_8epilogue10collective18CollectiveEpilogueINS1E_23Sm100TmaWarpSpecializedILi3ELi2ELi16ELb1ELb0EEEJSH_NS5_IJNSS_ISF_SC_EENSS_ISG_SC_EEEEEfSI_fSI_NS1E_6fusion15FusionCallbacksIS1I_NS1M_17LinearCombinationIffffLNS_15FloatRoundStyleE2EEESH_S1L_JEEENS4_5SM1004TMEM4LOAD26SM100_TMEM_LOAD_16dp128b8xES10_S1A_NS4_17SM75_U32x4_LDSM_NENS4_14SM90_TMA_STOREES1A_NS4_17SM90_U32x4_STSM_NENS4_39AutoVectorizingCopyWithAssumedAlignmentILi128EEEEEEvvEEEEvNT_6ParamsE)
        /*0038*/ 	.word	0x00000000


	//----- nvinfo : EIATTR_MIN_STACK_SIZE
	.align		4
.L_27:
        /*003c*/ 	.byte	0x04, 0x12
        /*003e*/ 	.short	(.L_29 - .L_28)
	.align		4
.L_28:
        /*0040*/ 	.word	index@(_ZN7cutlass13device_kernelINS_4gemm6kernel13GemmUniversalIN4cute5tupleIJiiiiEEENS1_10collective13CollectiveMmaINS1_35MainloopSm100TmaUmmaWarpSpecializedILi12ELi2ELi4ENS5_IJNS4_1CILi2EEENSA_ILi1EEESC_EEEEENS5_IJNSA_ILi64EEESF_NSA_ILi32EEEEEEfNS5_IJlSC_lEEEfSI_NS4_8TiledMMAINS4_8MMA_AtomIJNS4_17SM100_MMA_TF32_SSINS_10tfloat32_tESM_fLi64ELi64ELNS4_4UMMA5MajorE0ELSO_0ELNSN_7ScaleInE0ELSP_0EEEEEENS4_6LayoutINS5_IJSC_SC_SC_EEENS5_IJNSA_ILi0EEESU_SU_EEEEENS5_IJNS4_10UnderscoreESX_SX_EEEEENS4_13SM90_TMA_LOADENS4_14ComposedLayoutINS4_7SwizzleILi3ELi4ELi3EEENS4_18smem_ptr_flag_bitsILi32EEENSS_INS5_IJNSA_ILi8EEESG_EEENS5_IJSG_SC_EEEEEEEvNS4_8identityENS4_23SM90_TMA_LOAD_MULTICASTES1A_vS1B_EENS_8epilogue10collective18CollectiveEpilogueINS1E_23Sm100TmaWarpSpecializedILi3ELi2ELi16ELb1ELb0EEEJSH_NS5_IJNSS_ISF_SC_EENSS_ISG_SC_EEEEEfSI_fSI_NS1E_6fusion15FusionCallbacksIS1I_NS1M_17LinearCombinationIffffLNS_15FloatRoundStyleE2EEESH_S1L_JEEENS4_5SM1004TMEM4LOAD26SM100_TMEM_LOAD_16dp128b8xES10_S1A_NS4_17SM75_U32x4_LDSM_NENS4_14SM90_TMA_STOREES1A_NS4_17SM90_U32x4_STSM_NENS4_39AutoVectorizingCopyWithAssumedAlignmentILi128EEEEEEvvEEEEvNT_6ParamsE)
        /*0044*/ 	.word	0x00000000
.L_29:


//--------------------- .nv.compat                --------------------------
	.section	.nv.compat,"",@"SHT_CUDA_COMPAT_INFO"
	.align	4
        /*0000*/ 	.byte	0x02, 0x09, 0x01, 0x00, 0x02, 0x02, 0x02, 0x00, 0x02, 0x05, 0x05, 0x00, 0x03, 0x07, 0x01, 0x01
        /*0010*/ 	.byte	0x02, 0x03, 0x01, 0x00, 0x02, 0x06, 0x01, 0x00, 0x04, 0x0b, 0x08, 0x00, 0x09, 0x00, 0x00, 0x00
        /*0020*/ 	.byte	0x00, 0x00, 0x00, 0x00


//--------------------- .nv.info._ZN7cutlass13device_kernelINS_4gemm6kernel13GemmUniversalIN4cute5tupleIJiiiiEEENS1_10collective13CollectiveMmaINS1_35MainloopSm100TmaUmmaWarpSpecializedILi12ELi2ELi4ENS5_IJNS4_1CILi2EEENSA_ILi1EEESC_EEEEENS5_IJNSA_ILi64EEESF_NSA_ILi32EEEEEEfNS5_IJlSC_lEEEfSI_NS4_8TiledMMAINS4_8MMA_AtomIJNS4_17SM100_MMA_TF32_SSINS_10tfloat32_tESM_fLi64ELi64ELNS4_4UMMA5MajorE0ELSO_0ELNSN_7ScaleInE0ELSP_0EEEEEENS4_6LayoutINS5_IJSC_SC_SC_EEENS5_IJNSA_ILi0EEESU_SU_EEEEENS5_IJNS4_10UnderscoreESX_SX_EEEEENS4_13SM90_TMA_LOADENS4_14ComposedLayoutINS4_7SwizzleILi3ELi4ELi3EEENS4_18smem_ptr_flag_bitsILi32EEENSS_INS5_IJNSA_ILi8EEESG_EEENS5_IJSG_SC_EEEEEEEvNS4_8identityENS4_23SM90_TMA_LOAD_MULTICASTES1A_vS1B_EENS_8epilogue10collective18CollectiveEpilogueINS1E_23Sm100TmaWarpSpecializedILi3ELi2ELi16ELb1ELb0EEEJSH_NS5_IJNSS_ISF_SC_EENSS_ISG_SC_EEEEEfSI_fSI_NS1E_6fusion15FusionCallbacksIS1I_NS1M_17LinearCombinationIffffLNS_15FloatRoundStyleE2EEESH_S1L_JEEENS4_5SM1004TMEM4LOAD26SM100_TMEM_LOAD_16dp128b8xES10_S1A_NS4_17SM75_U32x4_LDSM_NENS4_14SM90_TMA_STOREES1A_NS4_17SM90_U32x4_STSM_NENS4_39AutoVectorizingCopyWithAssumedAlignmentILi128EEEEEEvvEEEEvNT_6ParamsE --------------------------
	.section	.nv.info._ZN7cutlass13device_kernelINS_4gemm6kernel13GemmUniversalIN4cute5tupleIJiiiiEEENS1_10collective13CollectiveMmaINS1_35MainloopSm100TmaUmmaWarpSpecializedILi12ELi2ELi4ENS5_IJNS4_1CILi2EEENSA_ILi1EEESC_EEEEENS5_IJNSA_ILi64EEESF_NSA_ILi32EEEEEEfNS5_IJlSC_lEEEfSI_NS4_8TiledMMAINS4_8MMA_AtomIJNS4_17SM100_MMA_TF32_SSINS_10tfloat32_tESM_fLi64ELi64ELNS4_4UMMA5MajorE0ELSO_0ELNSN_7ScaleInE0ELSP_0EEEEEENS4_6LayoutINS5_IJSC_SC_SC_EEENS5_IJNSA_ILi0EEESU_SU_EEEEENS5_IJNS4_10UnderscoreESX_SX_EEEEENS4_13SM90_TMA_LOADENS4_14ComposedLayoutINS4_7SwizzleILi3ELi4ELi3EEENS4_18smem_ptr_flag_bitsILi32EEENSS_INS5_IJNSA_ILi8EEESG_EEENS5_IJSG_SC_EEEEEEEvNS4_8identityENS4_23SM90_TMA_LOAD_MULTICASTES1A_vS1B_EENS_8epilogue10collective18CollectiveEpilogueINS1E_23Sm100TmaWarpSpecializedILi3ELi2ELi16ELb1ELb0EEEJSH_NS5_IJNSS_ISF_SC_EENSS_ISG_SC_EEEEEfSI_fSI_NS1E_6fusion15FusionCallbacksIS1I_NS1M_17LinearCombinationIffffLNS_15FloatRoundStyleE2EEESH_S1L_JEEENS4_5SM1004TMEM4LOAD26SM100_TMEM_LOAD_16dp128b8xES10_S1A_NS4_17SM75_U32x4_LDSM_NENS4_14SM90_TMA_STOREES1A_NS4_17SM90_U32x4_STSM_NENS4_39AutoVectorizingCopyWithAssumedAlignmentILi128EEEEEEvvEEEEvNT_6ParamsE,"",@"SHT_CUDA_INFO"
	.sectionflags	@""
	.align	4


	//----- nvinfo : EIATTR_CUDA_API_VERSION
	.align		4
        /*0000*/ 	.byte	0x04, 0x37
        /*0002*/ 	.short	(.L_31 - .L_30)
.L_30:
        /*0004*/ 	.word	0x00000082


	//----- nvinfo : EIATTR_KPARAM_INFO
	.align		4
.L_31:
        /*0008*/ 	.byte	0x04, 0x17
        /*000a*/ 	.short	(.L_33 - .L_32)
.L_32:
        /*000c*/ 	.word	0x00000000
        /*0010*/ 	.short	0x0000
        /*0012*/ 	.short	0x0000
        /*0014*/ 	.byte	0x00, 0xf0, 0x01, 0x20


	//----- nvinfo : EIATTR_AT_ENTRY_FRAGMENTS
	.align		4
.L_33:
        /*0018*/ 	.byte	0x04, 0x4f
        /*001a*/ 	.short	(.L_35 - .L_34)


	//   ....[0]....
.L_34:
        /*001c*/ 	.word	0x00000006


	//----- nvinfo : EIATTR_RESERVED_SMEM_USED
	.align		4
.L_35:
        /*0020*/ 	.byte	0x01, 0x41
	.zero		2


	//----- nvinfo : EIATTR_SPARSE_MMA_MASK
	.align		4
        /*0024*/ 	.byte	0x03, 0x50
        /*0026*/ 	.short	0x0000


	//----- nvinfo : EIATTR_TCGEN05_1CTA_USED
	.align		4
        /*0028*/ 	.byte	0x01, 0x51
	.zero		2


	//----- nvinfo : EIATTR_MAXREG_COUNT
	.align		4
        /*002c*/ 	.byte	0x03, 0x1b
        /*002e*/ 	.short	0x00ff


	//----- nvinfo : EIATTR_NUM_BARRIERS
	.align		4
        /*0030*/ 	.byte	0x02, 0x4c
        /*0032*/ 	.byte	0x07
	.zero		1


	//----- nvinfo : EIATTR_EXTERNS
	.align		4
        /*0034*/ 	.byte	0x04, 0x0f
        /*0036*/ 	.short	(.L_37 - .L_36)


	//   ....[0]....
	.align		4
.L_36:
        /*0038*/ 	.word	index@(__assertfail)


	//----- nvinfo : EIATTR_MERCURY_ISA_VERSION
	.align		4
.L_37:
        /*003c*/ 	.byte	0x03, 0x5f
        /*003e*/ 	.short	0x0101


	//----- nvinfo : EIATTR_INT_WARP_WIDE_INSTR_OFFSETS
	.align		4
        /*0040*/ 	.byte	0x04, 0x31
        /*0042*/ 	.short	(.L_39 - .L_38)


	//   ....[0]....
.L_38:
        /*0044*/ 	.word	0x00004270


	//   ....[1]....
        /*0048*/ 	.word	0x000042a0


	//   ....[2]....
        /*004c*/ 	.word	0x000042c0


	//   ....[3]....
        /*0050*/ 	.word	0x00004e40


	//   ....[4]....
        /*0054*/ 	.word	0x00004f60


	//   ....[5]....
        /*0058*/ 	.word	0x000050b0


	//   ....[6]....
        /*005c*/ 	.word	0x000051d0


	//----- nvinfo : EIATTR_COOP_GROUP_MASK_REGIDS
	.align		4
.L_39:
        /*0060*/ 	.byte	0x04, 0x29
        /*0062*/ 	.short	(.L_41 - .L_40)


	//   ....[0]....
.L_40:
        /*0064*/ 	.word	0xffffffff


	//   ....[1]....
        /*0068*/ 	.word	0xffffffff


	//   ....[2]....
        /*006c*/ 	.word	0xffffffff


	//   ....[3]....
        /*0070*/ 	.word	0xffffffff


	//   ....[4]....
        /*0074*/ 	.word	0xffffffff


	//   ....[5]....
        /*0078*/ 	.word	0xffffffff


	//   ....[6]....
        /*007c*/ 	.word	0xffffffff


	//   ....[7]....
        /*0080*/ 	.word	0xffffffff


	//   ....[8]....
        /*0084*/ 	.word	0xffffffff


	//   ....[9]....
        /*0088*/ 	.word	0xffffffff


	//   ....[10]....
        /*008c*/ 	.word	0xffffffff


	//   ....[11]....
        /*0090*/ 	.word	0xffffffff


	//   ....[12]....
        /*0094*/ 	.word	0xffffffff


	//   ....[13]....
        /*0098*/ 	.word	0xffffffff


	//----- nvinfo : EIATTR_COOP_GROUP_INSTR_OFFSETS
	.align		4
.L_41:
        /*009c*/ 	.byte	0x04, 0x28
        /*009e*/ 	.short	(.L_43 - .L_42)


	//   ....[0]....
.L_42:
        /*00a0*/ 	.word	0x00000080


	//   ....[1]....
        /*00a4*/ 	.word	0x000004f0


	//   ....[2]....
        /*00a8*/ 	.word	0x000007b0


	//   ....[3]....
        /*00ac*/ 	.word	0x00000930


	//   ....[4]....
        /*00b0*/ 	.word	0x00000a30


	//   ....[5]....
        /*00b4*/ 	.word	0x00000ba0


	//   ....[6]....
        /*00b8*/ 	.word	0x00000d40


	//   ....[7]....
        /*00bc*/ 	.word	0x00000f00


	//   ....[8]....
        /*00c0*/ 	.word	0x00002120


	//   ....[9]....
        /*00c4*/ 	.word	0x00003460


	//   ....[10]....
        /*00c8*/ 	.word	0x00003670


	//   ....[11]....
        /*00cc*/ 	.word	0x000036a0


	//   ....[12]....
        /*00d0*/ 	.word	0x00004150


	//   ....[13]....
        /*00d4*/ 	.word	0x00004380


	//----- nvinfo : EIATTR_VRC_CTA_INIT_COUNT
	.align		4
.L_43:
        /*00d8*/ 	.byte	0x02, 0x4a
        /*00da*/ 	.byte	0x80
	.zero		1


	//----- nvinfo : EIATTR_SYSCALL_OFFSETS
	.align		4
        /*00dc*/ 	.byte	0x04, 0x46
        /*00de*/ 	.short	(.L_45 - .L_44)


	//   ....[0]....
.L_44:
        /*00e0*/ 	.word	0x00005f00


	//   ....[1]....
        /*00e4*/ 	.word	0x00005ff0


	//   ....[2]....
        /*00e8*/ 	.word	0x00006910


	//   ....[3]....
        /*00ec*/ 	.word	0x00007170


	//----- nvinfo : EIATTR_MBARRIER_INSTR_OFFSETS
	.align		4
.L_45:
        /*00f0*/ 	.byte	0x04, 0x39
        /*00f2*/ 	.short	(.L_47 - .L_46)


	//   ....[0]....
.L_46:
        /*00f4*/ 	.word	0x00000610
        /*00f8*/ 	.word	0x000000ff
        /*00fc*/ 	.word	0x00000000
        /*0100*/ 	.short	0x0100
        /*0102*/ 	.byte	0x04
	.zero		1


	//   ....[1]....
        /*0104*/ 	.word	0x00000620
        /*0108*/ 	.word	0x000000ff
        /*010c*/ 	.word	0x00000060
        /*0110*/ 	.short	0x0100
        /*0112*/ 	.byte	0x04
	.zero		1


	//   ....[2]....
        /*0114*/ 	.word	0x00000630
        /*0118*/ 	.word	0x000000ff
        /*011c*/ 	.word	0x00000008
        /*0120*/ 	.short	0x0100
        /*0122*/ 	.byte	0x04
	.zero		1


	//   ....[3]....
        /*0124*/ 	.word	0x00000640
        /*0128*/ 	.word	0x000000ff
        /*012c*/ 	.word	0x00000068
        /*0130*/ 	.short	0x0100
        /*0132*/ 	.byte	0x04
	.zero		1


	//   ....[4]....
        /*0134*/ 	.word	0x00000650
        /*0138*/ 	.word	0x000000ff
        /*013c*/ 	.word	0x00000010
        /*0140*/ 	.short	0x0100
        /*0142*/ 	.byte	0x04
	.zero		1


	//   ....[5]....
        /*0144*/ 	.word	0x00000660
        /*0148*/ 	.word	0x000000ff
        /*014c*/ 	.word	0x00000070
        /*0150*/ 	.short	0x0100
        /*0152*/ 	.byte	0x04
	.zero		1


	//   ....[6]....
        /*0154*/ 	.word	0x00000670
        /*0158*/ 	.word	0x000000ff
        /*015c*/ 	.word	0x00000018
        /*0160*/ 	.short	0x0100
        /*0162*/ 	.byte	0x04
	.zero		1


	//   ....[7]....
        /*0164*/ 	.word	0x00000680
        /*0168*/ 	.word	0x000000ff
        /*016c*/ 	.word	0x00000078
        /*0170*/ 	.short	0x0100
        /*0172*/ 	.byte	0x04
	.zero		1


	//   ....[8]....
        /*0174*/ 	.word	0x00000690
        /*0178*/ 	.word	0x000000ff
        /*017c*/ 	.word	0x00000020
        /*0180*/ 	.short	0x0100
        /*0182*/ 	.byte	0x04
	.zero		1


	//   ....[9]....
        /*0184*/ 	.word	0x000006a0
        /*0188*/ 	.word	0x000000ff
        /*018c*/ 	.word	0x00000080
        /*0190*/ 	.short	0x0100
        /*0192*/ 	.byte	0x04
	.zero		1


	//   ....[10]....
        /*0194*/ 	.word	0x000006b0
        /*0198*/ 	.word	0x000000ff
        /*019c*/ 	.word	0x00000028
        /*01a0*/ 	.short	0x0100
        /*01a2*/ 	.byte	0x04
	.zero		1


	//   ....[11]....
        /*01a4*/ 	.word	0x000006c0
        /*01a8*/ 	.word	0x000000ff
        /*01ac*/ 	.word	0x00000088
        /*01b0*/ 	.short	0x0100
        /*01b2*/ 	.byte	0x04
	.zero		1


	//   ....[12]....
        /*01b4*/ 	.word	0x000006d0
        /*01b8*/ 	.word	0x000000ff
        /*01bc*/ 	.word	0x00000030
        /*01c0*/ 	.short	0x0100
        /*01c2*/ 	.byte	0x04
	.zero		1


	//   ....[13]....
        /*01c4*/ 	.word	0x000006e0
        /*01c8*/ 	.word	0x000000ff
        /*01cc*/ 	.word	0x00000090
        /*01d0*/ 	.short	0x0100
        /*01d2*/ 	.byte	0x04
	.zero		1


	//   ....[14]....
        /*01d4*/ 	.word	0x000006f0
        /*01d8*/ 	.word	0x000000ff
        /*01dc*/ 	.word	0x00000038
        /*01e0*/ 	.short	0x0100
        /*01e2*/ 	.byte	0x04
	.zero		1


	//   ....[15]....
        /*01e4*/ 	.word	0x00000700
        /*01e8*/ 	.word	0x000000ff
        /*01ec*/ 	.word	0x00000098
        /*01f0*/ 	.short	0x0100
        /*01f2*/ 	.byte	0x04
	.zero		1


	//   ....[16]....
        /*01f4*/ 	.word	0x00000710
        /*01f8*/ 	.word	0x000000ff
        /*01fc*/ 	.word	0x00000040
        /*0200*/ 	.short	0x0100
        /*0202*/ 	.byte	0x04
	.zero		1


	//   ....[17]....
        /*0204*/ 	.word	0x00000720
        /*0208*/ 	.word	0x000000ff
        /*020c*/ 	.word	0x000000a0
        /*0210*/ 	.short	0x0100
        /*0212*/ 	.byte	0x04
	.zero		1


	//   ....[18]....
        /*0214*/ 	.word	0x00000730
        /*0218*/ 	.word	0x000000ff
        /*021c*/ 	.word	0x00000048
        /*0220*/ 	.short	0x0100
        /*0222*/ 	.byte	0x04
	.zero		1


	//   ....[19]....
        /*0224*/ 	.word	0x00000740
        /*0228*/ 	.word	0x000000ff
        /*022c*/ 	.word	0x000000a8
        /*0230*/ 	.short	0x0100
        /*0232*/ 	.byte	0x04
	.zero		1


	//   ....[20]....
        /*0234*/ 	.word	0x00000750
        /*0238*/ 	.word	0x000000ff
        /*023c*/ 	.word	0x00000050
        /*0240*/ 	.short	0x0100
        /*0242*/ 	.byte	0x04
	.zero		1


	//   ....[21]....
        /*0244*/ 	.word	0x00000760
        /*0248*/ 	.word	0x000000ff
        /*024c*/ 	.word	0x000000b0
        /*0250*/ 	.short	0x0100
        /*0252*/ 	.byte	0x04
	.zero		1


	//   ....[22]....
        /*0254*/ 	.word	0x00000770
        /*0258*/ 	.word	0x000000ff
        /*025c*/ 	.word	0x00000058
        /*0260*/ 	.short	0x0100
        /*0262*/ 	.byte	0x04
	.zero		1


	//   ....[23]....
        /*0264*/ 	.word	0x00000780
        /*0268*/ 	.word	0x000000ff
        /*026c*/ 	.word	0x000000b8
        /*0270*/ 	.short	0x0100
        /*0272*/ 	.byte	0x04
	.zero		1


	//   ....[24]....
        /*0274*/ 	.word	0x000008c0
        /*0278*/ 	.word	0x000000ff
        /*027c*/ 	.word	0x000000c0
        /*0280*/ 	.short	0x0100
        /*0282*/ 	.byte	0x04
	.zero		1


	//   ....[25]....
        /*0284*/ 	.word	0x000008d0
        /*0288*/ 	.word	0x000000ff
        /*028c*/ 	.word	0x000000d8
        /*0290*/ 	.short	0x0100
        /*0292*/ 	.byte	0x04
	.zero		1


	//   ....[26]....
        /*0294*/ 	.word	0x000008e0
        /*0298*/ 	.word	0x000000ff
        /*029c*/ 	.word	0x000000c8
        /*02a0*/ 	.short	0x0100
        /*02a2*/ 	.byte	0x04
	.zero		1


	//   ....[27]....
        /*02a4*/ 	.word	0x000008f0
        /*02a8*/ 	.word	0x000000ff
        /*02ac*/ 	.word	0x000000e0
        /*02b0*/ 	.short	0x0100
        /*02b2*/ 	.byte	0x04
	.zero		1


	//   ....[28]....
        /*02b4*/ 	.word	0x00000900
        /*02b8*/ 	.word	0x000000ff
        /*02bc*/ 	.word	0x000000d0
        /*02c0*/ 	.short	0x0100
        /*02c2*/ 	.byte	0x04
	.zero		1


	//   ....[29]....
        /*02c4*/ 	.word	0x00000910
        /*02c8*/ 	.word	0x000000ff
        /*02cc*/ 	.word	0x000000e8
        /*02d0*/ 	.short	0x0100
        /*02d2*/ 	.byte	0x04
	.zero		1


	//   ....[30]....
        /*02d4*/ 	.word	0x00000a00
        /*02d8*/ 	.word	0x000000ff
        /*02dc*/ 	.word	0x000000f0
        /*02e0*/ 	.short	0x0100
        /*02e2*/ 	.byte	0x06
	.zero		1


	//   ....[31]....
        /*02e4*/ 	.word	0x00000a10
        /*02e8*/ 	.word	0x000000ff
        /*02ec*/ 	.word	0x000000f8
        /*02f0*/ 	.short	0x0100
        /*02f2*/ 	.byte	0x06
	.zero		1


	//   ....[32]....
        /*02f4*/ 	.word	0x00000b50
        /*02f8*/ 	.word	0x000000ff
        /*02fc*/ 	.word	0x00000100
        /*0300*/ 	.short	0x0100
        /*0302*/ 	.byte	0x06
	.zero		1


	//   ....[33]....
        /*0304*/ 	.word	0x00000b60
        /*0308*/ 	.word	0x000000ff
        /*030c*/ 	.word	0x00000110
        /*0310*/ 	.short	0x0100
        /*0312*/ 	.byte	0x06
	.zero		1


	//   ....[34]....
        /*0314*/ 	.word	0x00000b70
        /*0318*/ 	.word	0x000000ff
        /*031c*/ 	.word	0x00000108
        /*0320*/ 	.short	0x0100
        /*0322*/ 	.byte	0x06
	.zero		1


	//   ....[35]....
        /*0324*/ 	.word	0x00000b80
        /*0328*/ 	.word	0x000000ff
        /*032c*/ 	.word	0x00000118
        /*0330*/ 	.short	0x0100
        /*0332*/ 	.byte	0x06
	.zero		1


	//   ....[36]....
        /*0334*/ 	.word	0x00000cb0
        /*0338*/ 	.word	0x000000ff
        /*033c*/ 	.word	0x00000120
        /*0340*/ 	.short	0x0100
        /*0342*/ 	.byte	0x04
	.zero		1


	//   ....[37]....
        /*0344*/ 	.word	0x00000cc0
        /*0348*/ 	.word	0x000000ff
        /*034c*/ 	.word	0x00000140
        /*0350*/ 	.short	0x0100
        /*0352*/ 	.byte	0x04
	.zero		1


	//   ....[38]....
        /*0354*/ 	.word	0x00000cd0
        /*0358*/ 	.word	0x000000ff
        /*035c*/ 	.word	0x00000128
        /*0360*/ 	.short	0x0100
        /*0362*/ 	.byte	0x04
	.zero		1


	//   ....[39]....
        /*0364*/ 	.word	0x00000ce0
        /*0368*/ 	.word	0x000000ff
        /*036c*/ 	.word	0x00000148
        /*0370*/ 	.short	0x0100
        /*0372*/ 	.byte	0x04
	.zero		1


	//   ....[40]....
        /*0374*/ 	.word	0x00000cf0
        /*0378*/ 	.word	0x000000ff
        /*037c*/ 	.word	0x00000130
        /*0380*/ 	.short	0x0100
        /*0382*/ 	.byte	0x04
	.zero		1


	//   ....[41]....
        /*0384*/ 	.word	0x00000d00
        /*0388*/ 	.word	0x000000ff
        /*038c*/ 	.word	0x00000150
        /*0390*/ 	.short	0x0100
        /*0392*/ 	.byte	0x04
	.zero		1


	//   ....[42]....
        /*0394*/ 	.word	0x00000d10
        /*0398*/ 	.word	0x000000ff
        /*039c*/ 	.word	0x00000138
        /*03a0*/ 	.short	0x0100
        /*03a2*/ 	.byte	0x04
	.zero		1


	//   ....[43]....
        /*03a4*/ 	.word	0x00000d20
        /*03a8*/ 	.word	0x000000ff
        /*03ac*/ 	.word	0x00000158
        /*03b0*/ 	.short	0x0100
        /*03b2*/ 	.byte	0x04
	.zero		1


	//   ....[44]....
        /*03b4*/ 	.word	0x00000e10
        /*03b8*/ 	.word	0x000000ff
        /*03bc*/ 	.word	0x00000160
        /*03c0*/ 	.short	0x0100
        /*03c2*/ 	.byte	0x04
	.zero		1


	//   ....[45]....
        /*03c4*/ 	.word	0x00000e20
        /*03c8*/ 	.word	0x000000ff
        /*03cc*/ 	.word	0x00000170
        /*03d0*/ 	.short	0x0100
        /*03d2*/ 	.byte	0x04
	.zero		1


	//   ....[46]....
        /*03d4*/ 	.word	0x00000e30
        /*03d8*/ 	.word	0x000000ff
        /*03dc*/ 	.word	0x00000168
        /*03e0*/ 	.short	0x0100
        /*03e2*/ 	.byte	0x04
	.zero		1


	//   ....[47]....
        /*03e4*/ 	.word	0x00000e40
        /*03e8*/ 	.word	0x000000ff
        /*03ec*/ 	.word	0x00000178
        /*03f0*/ 	.short	0x0100
        /*03f2*/ 	.byte	0x04
	.zero		1


	//   ....[48]....
        /*03f4*/ 	.word	0x00001980
        /*03f8*/ 	.word	0x00000000
        /*03fc*/ 	.word	0x00000170
        /*0400*/ 	.short	0x010a
        /*0402*/ 	.byte	0xff
	.zero		1


	//   ....[49]....
        /*0404*/ 	.word	0x000019b0
        /*0408*/ 	.word	0x00000000
        /*040c*/ 	.word	0x00000160
        /*0410*/ 	.short	0x0101
        /*0412*/ 	.byte	0xff
	.zero		1


	//   ....[50]....
        /*0414*/ 	.word	0x00001a80
        /*0418*/ 	.word	0x000000ff
        /*041c*/ 	.word	0x00000060
        /*0420*/ 	.short	0x010a
        /*0422*/ 	.byte	0x04
	.zero		1


	//   ....[51]....
        /*0424*/ 	.word	0x00001b00
        /*0428*/ 	.word	0x000000ff
        /*042c*/ 	.word	0x00000060
        /*0430*/ 	.short	0x010a
        /*0432*/ 	.byte	0x21
	.zero		1


	//   ....[52]....
        /*0434*/ 	.word	0x00001c90
        /*0438*/ 	.word	0x000000ff
        /*043c*/ 	.word	0x00000060
        /*0440*/ 	.short	0x010a
        /*0442*/ 	.byte	0x08
	.zero		1


	//   ....[53]....
        /*0444*/ 	.word	0x00001dc0
        /*0448*/ 	.word	0x000000ff
        /*044c*/ 	.word	0x000000f8
        /*0450*/ 	.short	0x0101
        /*0452*/ 	.byte	0x06
	.zero		1


	//   ....[54]....
        /*0454*/ 	.word	0x00001de0
        /*0458*/ 	.word	0x000000ff
        /*045c*/ 	.word	0x00000060
        /*0460*/ 	.short	0x010a
        /*0462*/ 	.byte	0x04
	.zero		1


	//   ....[55]....
        /*0464*/ 	.word	0x00001e60
        /*0468*/ 	.word	0x000000ff
        /*046c*/ 	.word	0x00000060
        /*0470*/ 	.short	0x010a
        /*0472*/ 	.byte	0x11
	.zero		1


	//   ....[56]....
        /*0474*/ 	.word	0x00002010
        /*0478*/ 	.word	0x000000ff
        /*047c*/ 	.word	0x00000060
        /*0480*/ 	.short	0x010a
        /*0482*/ 	.byte	0x07
	.zero		1


	//   ....[57]....
        /*0484*/ 	.word	0x00002150
        /*0488*/ 	.word	0x00000003
        /*048c*/ 	.word	0x00000100
        /*0490*/ 	.short	0x010a
        /*0492*/ 	.byte	0xff
	.zero		1


	//   ....[58]....
        /*0494*/ 	.word	0x000022a0
        /*0498*/ 	.word	0x00000000
        /*049c*/ 	.word	0x00000000
        /*04a0*/ 	.short	0x0101
        /*04a2*/ 	.byte	0xff
	.zero		1


	//   ....[59]....
        /*04a4*/ 	.word	0x00002860
        /*04a8*/ 	.word	0x000000ff
        /*04ac*/ 	.word	0x00000000
        /*04b0*/ 	.short	0x010a
        /*04b2*/ 	.byte	0x04
	.zero		1


	//   ....[60]....
        /*04b4*/ 	.word	0x000028f0
        /*04b8*/ 	.word	0x000000ff
        /*04bc*/ 	.word	0x00000000
        /*04c0*/ 	.short	0x010a
        /*04c2*/ 	.byte	0x05
	.zero		1


	//   ....[61]....
        /*04c4*/ 	.word	0x00002980
        /*04c8*/ 	.word	0x000000ff
        /*04cc*/ 	.word	0x00000000
        /*04d0*/ 	.short	0x010a
        /*04d2*/ 	.byte	0x05
	.zero		1


	//   ....[62]....
        /*04d4*/ 	.word	0x00002a10
        /*04d8*/ 	.word	0x000000ff
        /*04dc*/ 	.word	0x00000000
        /*04e0*/ 	.short	0x010a
        /*04e2*/ 	.byte	0x05
	.zero		1


	//   ....[63]....
        /*04e4*/ 	.word	0x00002aa0
        /*04e8*/ 	.word	0x000000ff
        /*04ec*/ 	.word	0x00000000
        /*04f0*/ 	.short	0x010a
        /*04f2*/ 	.byte	0x05
	.zero		1


	//   ....[64]....
        /*04f4*/ 	.word	0x00002b30
        /*04f8*/ 	.word	0x000000ff
        /*04fc*/ 	.word	0x00000000
        /*0500*/ 	.short	0x010a
        /*0502*/ 	.byte	0x05
	.zero		1


	//   ....[65]....
        /*0504*/ 	.word	0x00002bc0
        /*0508*/ 	.word	0x000000ff
        /*050c*/ 	.word	0x00000000
        /*0510*/ 	.short	0x010a
        /*0512*/ 	.byte	0x05
	.zero		1


	//   ....[66]....
        /*0514*/ 	.word	0x00002c50
        /*0518*/ 	.word	0x000000ff
        /*051c*/ 	.word	0x00000000
        /*0520*/ 	.short	0x010a
        /*0522*/ 	.byte	0x05
	.zero		1


	//   ....[67]....
        /*0524*/ 	.word	0x00002ce0
        /*0528*/ 	.word	0x000000ff
        /*052c*/ 	.word	0x00000000
        /*0530*/ 	.short	0x010a
        /*0532*/ 	.byte	0x05
	.zero		1


	//   ....[68]....
        /*0534*/ 	.word	0x00002d70
        /*0538*/ 	.word	0x000000ff
        /*053c*/ 	.word	0x00000000
        /*0540*/ 	.short	0x010a
        /*0542*/ 	.byte	0x05
	.zero		1


	//   ....[69]....
        /*0544*/ 	.word	0x00002e00
        /*0548*/ 	.word	0x000000ff
        /*054c*/ 	.word	0x00000000
        /*0550*/ 	.short	0x010a
        /*0552*/ 	.byte	0x05
	.zero		1


	//   ....[70]....
        /*0554*/ 	.word	0x00002ea0
        /*0558*/ 	.word	0x00000000
        /*055c*/ 	.word	0x00000000
        /*0560*/ 	.short	0x010a
        /*0562*/ 	.byte	0xff
	.zero		1


	//   ....[71]....
        /*0564*/ 	.word	0x00002fc0
        /*0568*/ 	.word	0x00000002
        /*056c*/ 	.word	0x00000160
        /*0570*/ 	.short	0x010a
        /*0572*/ 	.byte	0xff
	.zero		1


	//   ....[72]....
        /*0574*/ 	.word	0x00003030
        /*0578*/ 	.word	0x00000002
        /*057c*/ 	.word	0x00000000
        /*0580*/ 	.short	0x0101
        /*0582*/ 	.byte	0xff
	.zero		1


	//   ....[73]....
        /*0584*/ 	.word	0x00003050
        /*0588*/ 	.word	0x000000ff
        /*058c*/ 	.word	0x00000110
        /*0590*/ 	.short	0x010a
        /*0592*/ 	.byte	0x04
	.zero		1


	//   ....[74]....
        /*0594*/ 	.word	0x00003170
        /*0598*/ 	.word	0x00000002
        /*059c*/ 	.word	0x00000100
        /*05a0*/ 	.short	0x010a
        /*05a2*/ 	.byte	0xff
	.zero		1


	//   ....[75]....
        /*05a4*/ 	.word	0x00003270
        /*05a8*/ 	.word	0x00000002
        /*05ac*/ 	.word	0x00000000
        /*05b0*/ 	.short	0x0101
        /*05b2*/ 	.byte	0xff
	.zero		1


	//   ....[76]....
        /*05b4*/ 	.word	0x00003300
        /*05b8*/ 	.word	0x000000ff
        /*05bc*/ 	.word	0x00000110
        /*05c0*/ 	.short	0x0106
        /*05c2*/ 	.byte	0x04
	.zero		1


	//   ....[77]....
        /*05c4*/ 	.word	0x00003320
        /*05c8*/ 	.word	0x000000ff
        /*05cc*/ 	.word	0x00000110
        /*05d0*/ 	.short	0x010a
        /*05d2*/ 	.byte	0x04
	.zero		1


	//   ....[78]....
        /*05d4*/ 	.word	0x000033b0
        /*05d8*/ 	.word	0x000000ff
        /*05dc*/ 	.word	0x00000110
        /*05e0*/ 	.short	0x0106
        /*05e2*/ 	.byte	0x07
	.zero		1


	//   ....[79]....
        /*05e4*/ 	.word	0x000033f0
        /*05e8*/ 	.word	0x00000000
        /*05ec*/ 	.word	0x00000110
        /*05f0*/ 	.short	0x010a
        /*05f2*/ 	.byte	0xff
	.zero		1


	//   ....[80]....
        /*05f4*/ 	.word	0x00003940
        /*05f8*/ 	.word	0x00000000
        /*05fc*/ 	.word	0x00000100
        /*0600*/ 	.short	0x010a
        /*0602*/ 	.byte	0xff
	.zero		1


	//   ....[81]....
        /*0604*/ 	.word	0x00003a40
        /*0608*/ 	.word	0x00000003
        /*060c*/ 	.word	0x00000000
        /*0610*/ 	.short	0x0101
        /*0612*/ 	.byte	0xff
	.zero		1


	//   ....[82]....
        /*0614*/ 	.word	0x00003a50
        /*0618*/ 	.word	0x000000ff
        /*061c*/ 	.word	0x00000000
        /*0620*/ 	.short	0x010a
        /*0622*/ 	.byte	0x04
	.zero		1


	//   ....[83]....
        /*0624*/ 	.word	0x00003ad0
        /*0628*/ 	.word	0x000000ff
        /*062c*/ 	.word	0x00000140
        /*0630*/ 	.short	0x010a
        /*0632*/ 	.byte	0x1f
	.zero		1


	//   ....[84]....
        /*0634*/ 	.word	0x00003bb0
        /*0638*/ 	.word	0x000000ff
        /*063c*/ 	.word	0x00000000
        /*0640*/ 	.short	0x010a
        /*0642*/ 	.byte	0x05
	.zero		1


	//   ....[85]....
        /*0644*/ 	.word	0x00003cf0
        /*0648*/ 	.word	0x000000ff
        /*064c*/ 	.word	0x00000000
        /*0650*/ 	.short	0x010a
        /*0652*/ 	.byte	0x04
	.zero		1


	//   ....[86]....
        /*0654*/ 	.word	0x00003f80
        /*0658*/ 	.word	0x000000ff
        /*065c*/ 	.word	0x00000000
        /*0660*/ 	.short	0x010a
        /*0662*/ 	.byte	0x04
	.zero		1


	//   ....[87]....
        /*0664*/ 	.word	0x00004010
        /*0668*/ 	.word	0x000000ff
        /*066c*/ 	.word	0x00000000
        /*0670*/ 	.short	0x010a
        /*0672*/ 	.byte	0x05
	.zero		1


	//   ....[88]....
        /*0674*/ 	.word	0x000040a0
        /*0678*/ 	.word	0x000000ff
        /*067c*/ 	.word	0x00000000
        /*0680*/ 	.short	0x010a
        /*0682*/ 	.byte	0x05
	.zero		1


	//   ....[89]....
        /*0684*/ 	.word	0x00004130
        /*0688*/ 	.word	0x000000ff
        /*068c*/ 	.word	0x00000000
        /*0690*/ 	.short	0x010a
        /*0692*/ 	.byte	0x04
	.zero		1


	//   ....[90]....
        /*0694*/ 	.word	0x00004610
        /*0698*/ 	.word	0x00000008
        /*069c*/ 	.word	0x00000100
        /*06a0*/ 	.short	0x010a
        /*06a2*/ 	.byte	0xff
	.zero		1


	//   ....[91]....
        /*06a4*/ 	.word	0x00004780
        /*06a8*/ 	.word	0x00000000
        /*06ac*/ 	.word	0x00000000
        /*06b0*/ 	.short	0x0101
        /*06b2*/ 	.byte	0xff
	.zero		1


	//   ....[92]....
        /*06b4*/ 	.word	0x00004c50
        /*06b8*/ 	.word	0x000000ff
        /*06bc*/ 	.word	0x000000f8
        /*06c0*/ 	.short	0x010a
        /*06c2*/ 	.byte	0x18
	.zero		1


	//   ....[93]....
        /*06c4*/ 	.word	0x00004e20
        /*06c8*/ 	.word	0x000000ff
        /*06cc*/ 	.word	0x000000d8
        /*06d0*/ 	.short	0x010a
        /*06d2*/ 	.byte	0x04
	.zero		1


	//   ....[94]....
        /*06d4*/ 	.word	0x00005000
        /*06d8*/ 	.word	0x000000ff
        /*06dc*/ 	.word	0x000000c0
        /*06e0*/ 	.short	0x010b
        /*06e2*/ 	.byte	0x04
	.zero		1


	//   ....[95]....
        /*06e4*/ 	.word	0x00005010
        /*06e8*/ 	.word	0x000000ff
        /*06ec*/ 	.word	0x00000000
        /*06f0*/ 	.short	0x0101
        /*06f2*/ 	.byte	0x07
	.zero		1


	//   ....[96]....
        /*06f4*/ 	.word	0x00005020
        /*06f8*/ 	.word	0x000000ff
        /*06fc*/ 	.word	0x000000d8
        /*0700*/ 	.short	0x010a
        /*0702*/ 	.byte	0x05
	.zero		1


	//   ....[97]....
        /*0704*/ 	.word	0x00005270
        /*0708*/ 	.word	0x000000ff
        /*070c*/ 	.word	0x000000c0
        /*0710*/ 	.short	0x010b
        /*0712*/ 	.byte	0x05
	.zero		1


	//   ....[98]....
        /*0714*/ 	.word	0x00005280
        /*0718*/ 	.word	0x000000ff
        /*071c*/ 	.word	0x00000000
        /*0720*/ 	.short	0x0101
        /*0722*/ 	.byte	0x04
	.zero		1


	//   ....[99]....
        /*0724*/ 	.word	0x000052d0
        /*0728*/ 	.word	0x000000ff
        /*072c*/ 	.word	0x00000000
        /*0730*/ 	.short	0x010a
        /*0732*/ 	.byte	0x04
	.zero		1


	//   ....[100]....
        /*0734*/ 	.word	0x00005360
        /*0738*/ 	.word	0x000000ff
        /*073c*/ 	.word	0x00000000
        /*0740*/ 	.short	0x010a
        /*0742*/ 	.byte	0x05
	.zero		1


	//   ....[101]....
        /*0744*/ 	.word	0x00005400
        /*0748*/ 	.word	0x00000000
        /*074c*/ 	.word	0x00000000
        /*0750*/ 	.short	0x010a
        /*0752*/ 	.byte	0xff
	.zero		1


	//   ....[102]....
        /*0754*/ 	.word	0x00005770
        /*0758*/ 	.word	0x00000000
        /*075c*/ 	.word	0x00000100
        /*0760*/ 	.short	0x010a
        /*0762*/ 	.byte	0xff
	.zero		1


	//   ....[103]....
        /*0764*/ 	.word	0x00005840
        /*0768*/ 	.word	0x00000000
        /*076c*/ 	.word	0x00000000
        /*0770*/ 	.short	0x0101
        /*0772*/ 	.byte	0xff
	.zero		1


	//   ....[104]....
        /*0774*/ 	.word	0x00006490
        /*0778*/ 	.word	0x00000002
        /*077c*/ 	.word	0x000000c0
        /*0780*/ 	.short	0x010a
        /*0782*/ 	.byte	0xff
	.zero		1


	//   ....[105]....
        /*0784*/ 	.word	0x000064d0
        /*0788*/ 	.word	0x00000048
        /*078c*/ 	.word	0x00000120
        /*0790*/ 	.short	0x010a
        /*0792*/ 	.byte	0xff
	.zero		1


	//   ....[106]....
        /*0794*/ 	.word	0x000065c0
        /*0798*/ 	.word	0x00000002
        /*079c*/ 	.word	0x000000c0
        /*07a0*/ 	.short	0x010a
        /*07a2*/ 	.byte	0xff
	.zero		1


	//   ....[107]....
        /*07a4*/ 	.word	0x000067f0
        /*07a8*/ 	.word	0x00000048
        /*07ac*/ 	.word	0x00000120
        /*07b0*/ 	.short	0x010a
        /*07b2*/ 	.byte	0xff
	.zero		1


	//   ....[108]....
        /*07b4*/ 	.word	0x00006e90
        /*07b8*/ 	.word	0x00000000
        /*07bc*/ 	.word	0x00000000
        /*07c0*/ 	.short	0x0101
        /*07c2*/ 	.byte	0xff
	.zero		1


	//   ....[109]....
        /*07c4*/ 	.word	0x00006ea0
        /*07c8*/ 	.word	0x00000002
        /*07cc*/ 	.word	0x000000c0
        /*07d0*/ 	.short	0x010a
        /*07d2*/ 	.byte	0xff
	.zero		1


	//   ....[110]....
        /*07d4*/ 	.word	0x00006f70
        /*07d8*/ 	.word	0x00000002
        /*07dc*/ 	.word	0x000000c0
        /*07e0*/ 	.short	0x010a
        /*07e2*/ 	.byte	0xff
	.zero		1


	//   ....[111]....
        /*07e4*/ 	.word	0x00007260
        /*07e8*/ 	.word	0x000000ff
        /*07ec*/ 	.word	0x00000000
        /*07f0*/ 	.short	0x0101
        /*07f2*/ 	.byte	0x04
	.zero		1


	//   ....[112]....
        /*07f4*/ 	.word	0x00007780
        /*07f8*/ 	.word	0x00000000
        /*07fc*/ 	.word	0x00000000
        /*0800*/ 	.short	0x0101
        /*0802*/ 	.byte	0xff
	.zero		1


	//   ....[113]....
        /*0804*/ 	.word	0x00007a30
        /*0808*/ 	.word	0x000000ff
        /*080c*/ 	.word	0x00000000
        /*0810*/ 	.short	0x0101
        /*0812*/ 	.byte	0x04
	.zero		1


	//   ....[114]....
        /*0814*/ 	.word	0x00007a50
        /*0818*/ 	.word	0x00000000
        /*081c*/ 	.word	0x00000170
        /*0820*/ 	.short	0x010a
        /*0822*/ 	.byte	0xff
	.zero		1


	//   ....[115]....
        /*0824*/ 	.word	0x00007ab0
        /*0828*/ 	.word	0x00000000
        /*082c*/ 	.word	0x00000060
        /*0830*/ 	.short	0x010a
        /*0832*/ 	.byte	0xff
	.zero		1


	//   ....[116]....
        /*0834*/ 	.word	0x00007b10
        /*0838*/ 	.word	0x00000000
        /*083c*/ 	.word	0x00000060
        /*0840*/ 	.short	0x010a
        /*0842*/ 	.byte	0xff
	.zero		1


	//   ....[117]....
        /*0844*/ 	.word	0x00007b60
        /*0848*/ 	.word	0x00000003
        /*084c*/ 	.word	0x00000100
        /*0850*/ 	.short	0x010a
        /*0852*/ 	.byte	0xff
	.zero		1


	//   ....[118]....
        /*0854*/ 	.word	0x00007bc0
        /*0858*/ 	.word	0x00000000
        /*085c*/ 	.word	0x00000000
        /*0860*/ 	.short	0x010a
        /*0862*/ 	.byte	0xff
	.zero		1


	//   ....[119]....
        /*0864*/ 	.word	0x00007c20
        /*0868*/ 	.word	0x00000000
        /*086c*/ 	.word	0x00000000
        /*0870*/ 	.short	0x010a
        /*0872*/ 	.byte	0xff
	.zero		1


	//   ....[120]....
        /*0874*/ 	.word	0x00007c80
        /*0878*/ 	.word	0x00000000
        /*087c*/ 	.word	0x00000000
        /*0880*/ 	.short	0x010a
        /*0882*/ 	.byte	0xff
	.zero		1


	//   ....[121]....
        /*0884*/ 	.word	0x00007ce0
        /*0888*/ 	.word	0x00000000
        /*088c*/ 	.word	0x00000000
        /*0890*/ 	.short	0x010a
        /*0892*/ 	.byte	0xff
	.zero		1


	//   ....[122]....
        /*0894*/ 	.word	0x00007d40
        /*0898*/ 	.word	0x00000000
        /*089c*/ 	.word	0x00000000
        /*08a0*/ 	.short	0x010a
        /*08a2*/ 	.byte	0xff
	.zero		1


	//   ....[123]....
        /*08a4*/ 	.word	0x00007da0
        /*08a8*/ 	.word	0x00000000
        /*08ac*/ 	.word	0x00000000
        /*08b0*/ 	.short	0x010a
        /*08b2*/ 	.byte	0xff
	.zero		1


	//   ....[124]....
        /*08b4*/ 	.word	0x00007e00
        /*08b8*/ 	.word	0x00000000
        /*08bc*/ 	.word	0x00000000
        /*08c0*/ 	.short	0x010a
        /*08c2*/ 	.byte	0xff
	.zero		1


	//   ....[125]....
        /*08c4*/ 	.word	0x00007e60
        /*08c8*/ 	.word	0x00000000
        /*08cc*/ 	.word	0x00000000
        /*08d0*/ 	.short	0x010a
        /*08d2*/ 	.byte	0xff
	.zero		1


	//   ....[126]....
        /*08d4*/ 	.word	0x00007ec0
        /*08d8*/ 	.word	0x00000000
        /*08dc*/ 	.word	0x00000000
        /*08e0*/ 	.short	0x010a
        /*08e2*/ 	.byte	0xff
	.zero		1


	//   ....[127]....
        /*08e4*/ 	.word	0x00007f20
        /*08e8*/ 	.word	0x00000000
        /*08ec*/ 	.word	0x00000000
        /*08f0*/ 	.short	0x010a
        /*08f2*/ 	.byte	0xff
	.zero		1


	//   ....[128]....
        /*08f4*/ 	.word	0x00007f80
        /*08f8*/ 	.word	0x00000000
        /*08fc*/ 	.word	0x00000000
        /*0900*/ 	.short	0x010a
        /*0902*/ 	.byte	0xff
	.zero		1


	//   ....[129]....
        /*0904*/ 	.word	0x00007fd0
        /*0908*/ 	.word	0x00000002
        /*090c*/ 	.word	0x00000160
        /*0910*/ 	.short	0x010a
        /*0912*/ 	.byte	0xff
	.zero		1


	//   ....[130]....
        /*0914*/ 	.word	0x00008030
        /*0918*/ 	.word	0x00000002
        /*091c*/ 	.word	0x00000110
        /*0920*/ 	.short	0x010a
        /*0922*/ 	.byte	0xff
	.zero		1


	//   ....[131]....
        /*0924*/ 	.word	0x00008080
        /*0928*/ 	.word	0x00000002
        /*092c*/ 	.word	0x00000100
        /*0930*/ 	.short	0x010a
        /*0932*/ 	.byte	0xff
	.zero		1


	//   ....[132]....
        /*0934*/ 	.word	0x000080e0
        /*0938*/ 	.word	0x00000000
        /*093c*/ 	.word	0x00000110
        /*0940*/ 	.short	0x010a
        /*0942*/ 	.byte	0xff
	.zero		1


	//   ....[133]....
        /*0944*/ 	.word	0x00008130
        /*0948*/ 	.word	0x00000000
        /*094c*/ 	.word	0x00000100
        /*0950*/ 	.short	0x010a
        /*0952*/ 	.byte	0xff
	.zero		1


	//   ....[134]....
        /*0954*/ 	.word	0x00008190
        /*0958*/ 	.word	0x00000002
        /*095c*/ 	.word	0x00000140
        /*0960*/ 	.short	0x010a
        /*0962*/ 	.byte	0xff
	.zero		1


	//   ....[135]....
        /*0964*/ 	.word	0x000081f0
        /*0968*/ 	.word	0x00000000
        /*096c*/ 	.word	0x00000000
        /*0970*/ 	.short	0x010a
        /*0972*/ 	.byte	0xff
	.zero		1


	//   ....[136]....
        /*0974*/ 	.word	0x00008250
        /*0978*/ 	.word	0x00000000
        /*097c*/ 	.word	0x00000000
        /*0980*/ 	.short	0x010a
        /*0982*/ 	.byte	0xff
	.zero		1


	//   ....[137]....
        /*0984*/ 	.word	0x000082b0
        /*0988*/ 	.word	0x00000000
        /*098c*/ 	.word	0x00000000
        /*0990*/ 	.short	0x010a
        /*0992*/ 	.byte	0xff
	.zero		1


	//   ....[138]....
        /*0994*/ 	.word	0x00008310
        /*0998*/ 	.word	0x00000000
        /*099c*/ 	.word	0x00000000
        /*09a0*/ 	.short	0x010a
        /*09a2*/ 	.byte	0xff
	.zero		1


	//   ....[139]....
        /*09a4*/ 	.word	0x00008370
        /*09a8*/ 	.word	0x00000000
        /*09ac*/ 	.word	0x00000000
        /*09b0*/ 	.short	0x010a
        /*09b2*/ 	.byte	0xff
	.zero		1


	//   ....[140]....
        /*09b4*/ 	.word	0x000083c0
        /*09b8*/ 	.word	0x00000008
        /*09bc*/ 	.word	0x00000100
        /*09c0*/ 	.short	0x010a
        /*09c2*/ 	.byte	0xff
	.zero		1


	//   ....[141]....
        /*09c4*/ 	.word	0x00008420
        /*09c8*/ 	.word	0x00000000
        /*09cc*/ 	.word	0x000000f8
        /*09d0*/ 	.short	0x010a
        /*09d2*/ 	.byte	0xff
	.zero		1


	//   ....[142]....
        /*09d4*/ 	.word	0x00008480
        /*09d8*/ 	.word	0x00000000
        /*09dc*/ 	.word	0x000000d8
        /*09e0*/ 	.short	0x010a
        /*09e2*/ 	.byte	0xff
	.zero		1


	//   ....[143]....
        /*09e4*/ 	.word	0x000084e0
        /*09e8*/ 	.word	0x00000002
        /*09ec*/ 	.word	0x000000d8
        /*09f0*/ 	.short	0x010a
        /*09f2*/ 	.byte	0xff
	.zero		1


	//   ....[144]....
        /*09f4*/ 	.word	0x00008540
        /*09f8*/ 	.word	0x00000000
        /*09fc*/ 	.word	0x00000000
        /*0a00*/ 	.short	0x010a
        /*0a02*/ 	.byte	0xff
	.zero		1


	//   ....[145]....
        /*0a04*/ 	.word	0x000085a0
        /*0a08*/ 	.word	0x00000000
        /*0a0c*/ 	.word	0x00000000
        /*0a10*/ 	.short	0x010a
        /*0a12*/ 	.byte	0xff
	.zero		1


	//   ....[146]....
        /*0a14*/ 	.word	0x000085f0
        /*0a18*/ 	.word	0x00000000
        /*0a1c*/ 	.word	0x00000100
        /*0a20*/ 	.short	0x010a
        /*0a22*/ 	.byte	0xff
	.zero		1


	//   ....[147]....
        /*0a24*/ 	.word	0x00008640
        /*0a28*/ 	.word	0x00000002
        /*0a2c*/ 	.word	0x000000c0
        /*0a30*/ 	.short	0x010a
        /*0a32*/ 	.byte	0xff
	.zero		1


	//   ....[148]....
        /*0a34*/ 	.word	0x00008690
        /*0a38*/ 	.word	0x00000048
        /*0a3c*/ 	.word	0x00000120
        /*0a40*/ 	.short	0x010a
        /*0a42*/ 	.byte	0xff
	.zero		1


	//   ....[149]....
        /*0a44*/ 	.word	0x000086e0
        /*0a48*/ 	.word	0x00000002
        /*0a4c*/ 	.word	0x000000c0
        /*0a50*/ 	.short	0x010a
        /*0a52*/ 	.byte	0xff
	.zero		1


	//----- nvinfo : EIATTR_NUM_MBARRIERS
	.align		4
.L_47:
        /*0a54*/ 	.byte	0x03, 0x38
        /*0a56*/ 	.short	0x0030


	//----- nvinfo : EIATTR_EXIT_INSTR_OFFSETS
	.align		4
        /*0a58*/ 	.byte	0x04, 0x1c
        /*0a5a*/ 	.short	(.L_49 - .L_48)


	//   ....[0]....
.L_48:
        /*0a5c*/ 	.word	0x00002ed0


	//   ....[1]....
        /*0a60*/ 	.word	0x000033c0


	//   ....[2]....
        /*0a64*/ 	.word	0x00003420


	//   ....[3]....
        /*0a68*/ 	.word	0x00004390


	//   ....[4]....
        /*0a6c*/ 	.word	0x00005430


	//   ....[5]....
        /*0a70*/ 	.word	0x00005470


	//   ....[6]....
        /*0a74*/ 	.word	0x00007920


	//   ....[7]....
        /*0a78*/ 	.word	0x000079a0


	//   ....[8]....
        /*0a7c*/ 	.word	0x000079d0


	//   ....[9]....
        /*0a80*/ 	.word	0x00007a40


	//----- nvinfo : EIATTR_MAX_THREADS
	.align		4
.L_49:
        /*0a84*/ 	.byte	0x04, 0x05
        /*0a86*/ 	.short	(.L_51 - .L_50)
.L_50:
        /*0a88*/ 	.word	0x00000100
        /*0a8c*/ 	.word	0x00000001
        /*0a90*/ 	.word	0x00000001


	//----- nvinfo : EIATTR_CRS_STACK_SIZE
	.align		4
.L_51:
        /*0a94*/ 	.byte	0x04, 0x1e
        /*0a96*/ 	.short	(.L_53 - .L_52)
.L_52:
        /*0a98*/ 	.word	0x00000000


	//----- nvinfo : EIATTR_CBANK_PARAM_SIZE
	.align		4
.L_53:
        /*0a9c*/ 	.byte	0x03, 0x19
        /*0a9e*/ 	.short	0x0800


	//----- nvinfo : EIATTR_PARAM_CBANK
	.align		4
        /*0aa0*/ 	.byte	0x04, 0x0a
        /*0aa2*/ 	.short	(.L_55 - .L_54)
	.align		4
.L_54:
        /*0aa4*/ 	.word	index@(.nv.constant0._ZN7cutlass13device_kernelINS_4gemm6kernel13GemmUniversalIN4cute5tupleIJiiiiEEENS1_10collective13CollectiveMmaINS1_35MainloopSm100TmaUmmaWarpSpecializedILi12ELi2ELi4ENS5_IJNS4_1CILi2EEENSA_ILi1EEESC_EEEEENS5_IJNSA_ILi64EEESF_NSA_ILi32EEEEEEfNS5_IJlSC_lEEEfSI_NS4_8TiledMMAINS4_8MMA_AtomIJNS4_17SM100_MMA_TF32_SSINS_10tfloat32_tESM_fLi64ELi64ELNS4_4UMMA5MajorE0ELSO_0ELNSN_7ScaleInE0ELSP_0EEEEEENS4_6LayoutINS5_IJSC_SC_SC_EEENS5_IJNSA_ILi0EEESU_SU_EEEEENS5_IJNS4_10UnderscoreESX_SX_EEEEENS4_13SM90_TMA_LOADENS4_14ComposedLayoutINS4_7SwizzleILi3ELi4ELi3EEENS4_18smem_ptr_flag_bitsILi32EEENSS_INS5_IJNSA_ILi8EEESG_EEENS5_IJSG_SC_EEEEEEEvNS4_8identityENS4_23SM90_TMA_LOAD_MULTICASTES1A_vS1B_EENS_8epilogue10collective18CollectiveEpilogueINS1E_23Sm100TmaWarpSpecializedILi3ELi2ELi16ELb1ELb0EEEJSH_NS5_IJNSS_ISF_SC_EENSS_ISG_SC_EEEEEfSI_fSI_NS1E_6fusion15FusionCallbacksIS1I_NS1M_17LinearCombinationIffffLNS_15FloatRoundStyleE2EEESH_S1L_JEEENS4_5SM1004TMEM4LOAD26SM100_TMEM_LOAD_16dp128b8xES10_S1A_NS4_17SM75_U32x4_LDSM_NENS4_14SM90_TMA_STOREES1A_NS4_17SM90_U32x4_STSM_NENS4_39AutoVectorizingCopyWithAssumedAlignmentILi128EEEEEEvvEEEEvNT_6ParamsE)
        /*0aa8*/ 	.short	0x0380
        /*0aaa*/ 	.short	0x0800


	//----- nvinfo : EIATTR_SW_WAR
	.align		4
.L_55:
        /*0aac*/ 	.byte	0x04, 0x36
        /*0aae*/ 	.short	(.L_57 - .L_56)
.L_56:
        /*0ab0*/ 	.word	0x00000008
.L_57:


//--------------------- .nv.callgraph             --------------------------
	.section	.nv.callgraph,"",@"SHT_CUDA_CALLGRAPH"
	.align	4
	.sectionentsize	8
	.align		4
        /*0000*/ 	.word	0x00000000
	.align		4
        /*0004*/ 	.word	0xffffffff
	.align		4
        /*0008*/ 	.word	index@(_ZN7cutlass13device_kernelINS_4gemm6kernel13GemmUniversalIN4cute5tupleIJiiiiEEENS1_10collective13CollectiveMmaINS1_35MainloopSm100TmaUmmaWarpSpecializedILi12ELi2ELi4ENS5_IJNS4_1CILi2EEENSA_ILi1EEESC_EEEEENS5_IJNSA_ILi64EEESF_NSA_ILi32EEEEEEfNS5_IJlSC_lEEEfSI_NS4_8TiledMMAINS4_8MMA_AtomIJNS4_17SM100_MMA_TF32_SSINS_10tfloat32_tESM_fLi64ELi64ELNS4_4UMMA5MajorE0ELSO_0ELNSN_7ScaleInE0ELSP_0EEEEEENS4_6LayoutINS5_IJSC_SC_SC_EEENS5_IJNSA_ILi0EEESU_SU_EEEEENS5_IJNS4_10UnderscoreESX_SX_EEEEENS4_13SM90_TMA_LOADENS4_14ComposedLayoutINS4_7SwizzleILi3ELi4ELi3EEENS4_18smem_ptr_flag_bitsILi32EEENSS_INS5_IJNSA_ILi8EEESG_EEENS5_IJSG_SC_EEEEEEEvNS4_8identityENS4_23SM90_TMA_LOAD_MULTICASTES1A_vS1B_EENS_8epilogue10collective18CollectiveEpilogueINS1E_23Sm100TmaWarpSpecializedILi3ELi2ELi16ELb1ELb0EEEJSH_NS5_IJNSS_ISF_SC_EENSS_ISG_SC_EEEEEfSI_fSI_NS1E_6fusion15FusionCallbacksIS1I_NS1M_17LinearCombinationIffffLNS_15FloatRoundStyleE2EEESH_S1L_JEEENS4_5SM1004TMEM4LOAD26SM100_TMEM_LOAD_16dp128b8xES10_S1A_NS4_17SM75_U32x4_LDSM_NENS4_14SM90_TMA_STOREES1A_NS4_17SM90_U32x4_STSM_NENS4_39AutoVectorizingCopyWithAssumedAlignmentILi128EEEEEEvvEEEEvNT_6ParamsE)
	.align		4
        /*000c*/ 	.word	index@(__assertfail)
	.align		4
        /*0010*/ 	.word	0x00000000
	.align		4
        /*0014*/ 	.word	0xfffffffe
	.align		4
        /*0018*/ 	.word	0x00000000
	.align		4
        /*001c*/ 	.word	0xfffffffd
	.align		4
        /*0020*/ 	.word	0x00000000
	.align		4
        /*0024*/ 	.word	0xfffffffc


//--------------------- .nv.constant4             --------------------------
	.section	.nv.constant4,"a",@progbits
	.align	8
	.align		8
.nv.constant4:
        /*0000*/ 	.dword	__assertfail
	.align		8
        /*0008*/ 	.dword	__unnamed_1
	.align		8
        /*0010*/ 	.dword	__unnamed_2
	.align		8
        /*0018*/ 	.dword	_ZN40_INTERNAL_883c119b_4_k_cu_3e56ad9f_199614cuda3std3__45__cpo5beginE
	.align		8
        /*0020*/ 	.dword	_ZN40_INTERNAL_883c119b_4_k_cu_3e56ad9f_199614cuda3std3__45__cpo3endE
	.align		8
        /*0028*/ 	.dword	_ZN40_INTERNAL_883c119b_4_k_cu_3e56ad9f_199614cuda3std3__45__cpo6cbeginE
	.align		8
        /*0030*/ 	.dword	_ZN40_INTERNAL_883c119b_4_k_cu_3e56ad9f_199614cuda3std3__45__cpo4cendE
	.align		8
        /*0038*/ 	.dword	_ZN40_INTERNAL_883c119b_4_k_cu_3e56ad9f_199614cuda3std3__442_GLOBAL__N__883c119b_4_k_cu_3e56ad9f_199616ignoreE
	.align		8
        /*0040*/ 	.dword	_ZN40_INTERNAL_883c119b_4_k_cu_3e56ad9f_199614cuda3std3__419piecewise_constructE
	.align		8
        /*0048*/ 	.dword	_ZN40_INTERNAL_883c119b_4_k_cu_3e56ad9f_199614cuda3std3__48in_placeE
	.align		8
        /*0050*/ 	.dword	_ZN40_INTERNAL_883c119b_4_k_cu_3e56ad9f_199614cuda3std6ranges3__45__cpo4swapE
	.align		8
        /*0058*/ 	.dword	_ZN40_INTERNAL_883c119b_4_k_cu_3e56ad9f_199614cuda3std6ranges3__45__cpo9iter_moveE
	.align		8
        /*0060*/ 	.dword	_ZN40_INTERNAL_883c119b_4_k_cu_3e56ad9f_199614cute7productE
	.align		8
        /*0068*/ 	.dword	_ZN40_INTERNAL_883c119b_4_k_cu_3e56ad9f_199614cute1_E
	.align		8
        /*0070*/ 	.dword	$str$25
	.align		8
        /*0078*/ 	.dword	$str$26
	.align		8
        /*0080*/ 	.dword	$str$27
	.align		8
        /*0088*/ 	.dword	$str$28


//--------------------- .text._ZN7cutlass13device_kernelINS_4gemm6kernel13GemmUniversalIN4cute5tupleIJiiiiEEENS1_10collective13CollectiveMmaINS1_35MainloopSm100TmaUmmaWarpSpecializedILi12ELi2ELi4ENS5_IJNS4_1CILi2EEENSA_ILi1EEESC_EEEEENS5_IJNSA_ILi64EEESF_NSA_ILi32EEEEEEfNS5_IJlSC_lEEEfSI_NS4_8TiledMMAINS4_8MMA_AtomIJNS4_17SM100_MMA_TF32_SSINS_10tfloat32_tESM_fLi64ELi64ELNS4_4UMMA5MajorE0ELSO_0ELNSN_7ScaleInE0ELSP_0EEEEEENS4_6LayoutINS5_IJSC_SC_SC_EEENS5_IJNSA_ILi0EEESU_SU_EEEEENS5_IJNS4_10UnderscoreESX_SX_EEEEENS4_13SM90_TMA_LOADENS4_14ComposedLayoutINS4_7SwizzleILi3ELi4ELi3EEENS4_18smem_ptr_flag_bitsILi32EEENSS_INS5_IJNSA_ILi8EEESG_EEENS5_IJSG_SC_EEEEEEEvNS4_8identityENS4_23SM90_TMA_LOAD_MULTICASTES1A_vS1B_EENS_8epilogue10collective18CollectiveEpilogueINS1E_23Sm100TmaWarpSpecializedILi3ELi2ELi16ELb1ELb0EEEJSH_NS5_IJNSS_ISF_SC_EENSS_ISG_SC_EEEEEfSI_fSI_NS1E_6fusion15FusionCallbacksIS1I_NS1M_17LinearCombinationIffffLNS_15FloatRoundStyleE2EEESH_S1L_JEEENS4_5SM1004TMEM4LOAD26SM100_TMEM_LOAD_16dp128b8xES10_S1A_NS4_17SM75_U32x4_LDSM_NENS4_14SM90_TMA_STOREES1A_NS4_17SM90_U32x4_STSM_NENS4_39AutoVectorizingCopyWithAssumedAlignmentILi128EEEEEEvvEEEEvNT_6ParamsE --------------------------
	.section	.text._ZN7cutlass13device_kernelINS_4gemm6kernel13GemmUniversalIN4cute5tupleIJiiiiEEENS1_10collective13CollectiveMmaINS1_35MainloopSm100TmaUmmaWarpSpecializedILi12ELi2ELi4ENS5_IJNS4_1CILi2EEENSA_ILi1EEESC_EEEEENS5_IJNSA_ILi64EEESF_NSA_ILi32EEEEEEfNS5_IJlSC_lEEEfSI_NS4_8TiledMMAINS4_8MMA_AtomIJNS4_17SM100_MMA_TF32_SSINS_10tfloat32_tESM_fLi64ELi64ELNS4_4UMMA5MajorE0ELSO_0ELNSN_7ScaleInE0ELSP_0EEEEEENS4_6LayoutINS5_IJSC_SC_SC_EEENS5_IJNSA_ILi0EEESU_SU_EEEEENS5_IJNS4_10UnderscoreESX_SX_EEEEENS4_13SM90_TMA_LOADENS4_14ComposedLayoutINS4_7SwizzleILi3ELi4ELi3EEENS4_18smem_ptr_flag_bitsILi32EEENSS_INS5_IJNSA_ILi8EEESG_EEENS5_IJSG_SC_EEEEEEEvNS4_8identityENS4_23SM90_TMA_LOAD_MULTICASTES1A_vS1B_EENS_8epilogue10collective18CollectiveEpilogueINS1E_23Sm100TmaWarpSpecializedILi3ELi2ELi16ELb1ELb0EEEJSH_NS5_IJNSS_ISF_SC_EENSS_ISG_SC_EEEEEfSI_fSI_NS1E_6fusion15FusionCallbacksIS1I_NS1M_17LinearCombinationIffffLNS_15FloatRoundStyleE2EEESH_S1L_JEEENS4_5SM1004TMEM4LOAD26SM100_TMEM_LOAD_16dp128b8xES10_S1A_NS4_17SM75_U32x4_LDSM_NENS4_14SM90_TMA_STOREES1A_NS4_17SM90_U32x4_STSM_NENS4_39AutoVectorizingCopyWithAssumedAlignmentILi128EEEEEEvvEEEEvNT_6ParamsE,"ax",@progbits
	.align	128
.text._ZN7cutlass13device_kernelINS_4gemm6kernel13GemmUniversalIN4cute5tupleIJiiiiEEENS1_10collective13CollectiveMmaINS1_35MainloopSm100TmaUmmaWarpSpecializedILi12ELi2ELi4ENS5_IJNS4_1CILi2EEENSA_ILi1EEESC_EEEEENS5_IJNSA_ILi64EEESF_NSA_ILi32EEEEEEfNS5_IJlSC_lEEEfSI_NS4_8TiledMMAINS4_8MMA_AtomIJNS4_17SM100_MMA_TF32_SSINS_10tfloat32_tESM_fLi64ELi64ELNS4_4UMMA5MajorE0ELSO_0ELNSN_7ScaleInE0ELSP_0EEEEEENS4_6LayoutINS5_IJSC_SC_SC_EEENS5_IJNSA_ILi0EEESU_SU_EEEEENS5_IJNS4_10UnderscoreESX_SX_EEEEENS4_13SM90_TMA_LOADENS4_14ComposedLayoutINS4_7SwizzleILi3ELi4ELi3EEENS4_18smem_ptr_flag_bitsILi32EEENSS_INS5_IJNSA_ILi8EEESG_EEENS5_IJSG_SC_EEEEEEEvNS4_8identityENS4_23SM90_TMA_LOAD_MULTICASTES1A_vS1B_EENS_8epilogue10collective18CollectiveEpilogueINS1E_23Sm100TmaWarpSpecializedILi3ELi2ELi16ELb1ELb0EEEJSH_NS5_IJNSS_ISF_SC_EENSS_ISG_SC_EEEEEfSI_fSI_NS1E_6fusion15FusionCallbacksIS1I_NS1M_17LinearCombinationIffffLNS_15FloatRoundStyleE2EEESH_S1L_JEEENS4_5SM1004TMEM4LOAD26SM100_TMEM_LOAD_16dp128b8xES10_S1A_NS4_17SM75_U32x4_LDSM_NENS4_14SM90_TMA_STOREES1A_NS4_17SM90_U32x4_STSM_NENS4_39AutoVectorizingCopyWithAssumedAlignmentILi128EEEEEEvvEEEEvNT_6ParamsE:
        .type           _ZN7cutlass13device_kernelINS_4gemm6kernel13GemmUniversalIN4cute5tupleIJiiiiEEENS1_10collective13CollectiveMmaINS1_35MainloopSm100TmaUmmaWarpSpecializedILi12ELi2ELi4ENS5_IJNS4_1CILi2EEENSA_ILi1EEESC_EEEEENS5_IJNSA_ILi64EEESF_NSA_ILi32EEEEEEfNS5_IJlSC_lEEEfSI_NS4_8TiledMMAINS4_8MMA_AtomIJNS4_17SM100_MMA_TF32_SSINS_10tfloat32_tESM_fLi64ELi64ELNS4_4UMMA5MajorE0ELSO_0ELNSN_7ScaleInE0ELSP_0EEEEEENS4_6LayoutINS5_IJSC_SC_SC_EEENS5_IJNSA_ILi0EEESU_SU_EEEEENS5_IJNS4_10UnderscoreESX_SX_EEEEENS4_13SM90_TMA_LOADENS4_14ComposedLayoutINS4_7SwizzleILi3ELi4ELi3EEENS4_18smem_ptr_flag_bitsILi32EEENSS_INS5_IJNSA_ILi8EEESG_EEENS5_IJSG_SC_EEEEEEEvNS4_8identityENS4_23SM90_TMA_LOAD_MULTICASTES1A_vS1B_EENS_8epilogue10collective18CollectiveEpilogueINS1E_23Sm100TmaWarpSpecializedILi3ELi2ELi16ELb1ELb0EEEJSH_NS5_IJNSS_ISF_SC_EENSS_ISG_SC_EEEEEfSI_fSI_NS1E_6fusion15FusionCallbacksIS1I_NS1M_17LinearCombinationIffffLNS_15FloatRoundStyleE2EEESH_S1L_JEEENS4_5SM1004TMEM4LOAD26SM100_TMEM_LOAD_16dp128b8xES10_S1A_NS4_17SM75_U32x4_LDSM_NENS4_14SM90_TMA_STOREES1A_NS4_17SM90_U32x4_STSM_NENS4_39AutoVectorizingCopyWithAssumedAlignmentILi128EEEEEEvvEEEEvNT_6ParamsE,@function
        .size           _ZN7cutlass13device_kernelINS_4gemm6kernel13GemmUniversalIN4cute5tupleIJiiiiEEENS1_10collective13CollectiveMmaINS1_35MainloopSm100TmaUmmaWarpSpecializedILi12ELi2ELi4ENS5_IJNS4_1CILi2EEENSA_ILi1EEESC_EEEEENS5_IJNSA_ILi64EEESF_NSA_ILi32EEEEEEfNS5_IJlSC_lEEEfSI_NS4_8TiledMMAINS4_8MMA_AtomIJNS4_17SM100_MMA_TF32_SSINS_10tfloat32_tESM_fLi64ELi64ELNS4_4UMMA5MajorE0ELSO_0ELNSN_7ScaleInE0ELSP_0EEEEEENS4_6LayoutINS5_IJSC_SC_SC_EEENS5_IJNSA_ILi0EEESU_SU_EEEEENS5_IJNS4_10UnderscoreESX_SX_EEEEENS4_13SM90_TMA_LOADENS4_14ComposedLayoutINS4_7SwizzleILi3ELi4ELi3EEENS4_18smem_ptr_flag_bitsILi32EEENSS_INS5_IJNSA_ILi8EEESG_EEENS5_IJSG_SC_EEEEEEEvNS4_8identityENS4_23SM90_TMA_LOAD_MULTICASTES1A_vS1B_EENS_8epilogue10collective18CollectiveEpilogueINS1E_23Sm100TmaWarpSpecializedILi3ELi2ELi16ELb1ELb0EEEJSH_NS5_IJNSS_ISF_SC_EENSS_ISG_SC_EEEEEfSI_fSI_NS1E_6fusion15FusionCallbacksIS1I_NS1M_17LinearCombinationIffffLNS_15FloatRoundStyleE2EEESH_S1L_JEEENS4_5SM1004TMEM4LOAD26SM100_TMEM_LOAD_16dp128b8xES10_S1A_NS4_17SM75_U32x4_LDSM_NENS4_14SM90_TMA_STOREES1A_NS4_17SM90_U32x4_STSM_NENS4_39AutoVectorizingCopyWithAssumedAlignmentILi128EEEEEEvvEEEEvNT_6ParamsE,(.L_x_186 - _ZN7cutlass13device_kernelINS_4gemm6kernel13GemmUniversalIN4cute5tupleIJiiiiEEENS1_10collective13CollectiveMmaINS1_35MainloopSm100TmaUmmaWarpSpecializedILi12ELi2ELi4ENS5_IJNS4_1CILi2EEENSA_ILi1EEESC_EEEEENS5_IJNSA_ILi64EEESF_NSA_ILi32EEEEEEfNS5_IJlSC_lEEEfSI_NS4_8TiledMMAINS4_8MMA_AtomIJNS4_17SM100_MMA_TF32_SSINS_10tfloat32_tESM_fLi64ELi64ELNS4_4UMMA5MajorE0ELSO_0ELNSN_7ScaleInE0ELSP_0EEEEEENS4_6LayoutINS5_IJSC_SC_SC_EEENS5_IJNSA_ILi0EEESU_SU_EEEEENS5_IJNS4_10UnderscoreESX_SX_EEEEENS4_13SM90_TMA_LOADENS4_14ComposedLayoutINS4_7SwizzleILi3ELi4ELi3EEENS4_18smem_ptr_flag_bitsILi32EEENSS_INS5_IJNSA_ILi8EEESG_EEENS5_IJSG_SC_EEEEEEEvNS4_8identityENS4_23SM90_TMA_LOAD_MULTICASTES1A_vS1B_EENS_8epilogue10collective18CollectiveEpilogueINS1E_23Sm100TmaWarpSpecializedILi3ELi2ELi16ELb1ELb0EEEJSH_NS5_IJNSS_ISF_SC_EENSS_ISG_SC_EEEEEfSI_fSI_NS1E_6fusion15FusionCallbacksIS1I_NS1M_17LinearCombinationIffffLNS_15FloatRoundStyleE2EEESH_S1L_JEEENS4_5SM1004TMEM4LOAD26SM100_TMEM_LOAD_16dp128b8xES10_S1A_NS4_17SM75_U32x4_LDSM_NENS4_14SM90_TMA_STOREES1A_NS4_17SM90_U32x4_STSM_NENS4_39AutoVectorizingCopyWithAssumedAlignmentILi128EEEEEEvvEEEEvNT_6ParamsE)
        .other          _ZN7cutlass13device_kernelINS_4gemm6kernel13GemmUniversalIN4cute5tupleIJiiiiEEENS1_10collective13CollectiveMmaINS1_35MainloopSm100TmaUmmaWarpSpecializedILi12ELi2ELi4ENS5_IJNS4_1CILi2EEENSA_ILi1EEESC_EEEEENS5_IJNSA_ILi64EEESF_NSA_ILi32EEEEEEfNS5_IJlSC_lEEEfSI_NS4_8TiledMMAINS4_8MMA_AtomIJNS4_17SM100_MMA_TF32_SSINS_10tfloat32_tESM_fLi64ELi64ELNS4_4UMMA5MajorE0ELSO_0ELNSN_7ScaleInE0ELSP_0EEEEEENS4_6LayoutINS5_IJSC_SC_SC_EEENS5_IJNSA_ILi0EEESU_SU_EEEEENS5_IJNS4_10UnderscoreESX_SX_EEEEENS4_13SM90_TMA_LOADENS4_14ComposedLayoutINS4_7SwizzleILi3ELi4ELi3EEENS4_18smem_ptr_flag_bitsILi32EEENSS_INS5_IJNSA_ILi8EEESG_EEENS5_IJSG_SC_EEEEEEEvNS4_8identityENS4_23SM90_TMA_LOAD_MULTICASTES1A_vS1B_EENS_8epilogue10collective18CollectiveEpilogueINS1E_23Sm100TmaWarpSpecializedILi3ELi2ELi16ELb1ELb0EEEJSH_NS5_IJNSS_ISF_SC_EENSS_ISG_SC_EEEEEfSI_fSI_NS1E_6fusion15FusionCallbacksIS1I_NS1M_17LinearCombinationIffffLNS_15FloatRoundStyleE2EEESH_S1L_JEEENS4_5SM1004TMEM4LOAD26SM100_TMEM_LOAD_16dp128b8xES10_S1A_NS4_17SM75_U32x4_LDSM_NENS4_14SM90_TMA_STOREES1A_NS4_17SM90_U32x4_STSM_NENS4_39AutoVectorizingCopyWithAssumedAlignmentILi128EEEEEEvvEEEEvNT_6ParamsE,@"STO_CUDA_ENTRY STV_DEFAULT"
_ZN7cutlass13device_kernelINS_4gemm6kernel13GemmUniversalIN4cute5tupleIJiiiiEEENS1_10collective13CollectiveMmaINS1_35MainloopSm100TmaUmmaWarpSpecializedILi12ELi2ELi4ENS5_IJNS4_1CILi2EEENSA_ILi1EEESC_EEEEENS5_IJNSA_ILi64EEESF_NSA_ILi32EEEEEEfNS5_IJlSC_lEEEfSI_NS4_8TiledMMAINS4_8MMA_AtomIJNS4_17SM100_MMA_TF32_SSINS_10tfloat32_tESM_fLi64ELi64ELNS4_4UMMA5MajorE0ELSO_0ELNSN_7ScaleInE0ELSP_0EEEEEENS4_6LayoutINS5_IJSC_SC_SC_EEENS5_IJNSA_ILi0EEESU_SU_EEEEENS5_IJNS4_10UnderscoreESX_SX_EEEEENS4_13SM90_TMA_LOADENS4_14ComposedLayoutINS4_7SwizzleILi3ELi4ELi3EEENS4_18smem_ptr_flag_bitsILi32EEENSS_INS5_IJNSA_ILi8EEESG_EEENS5_IJSG_SC_EEEEEEEvNS4_8identityENS4_23SM90_TMA_LOAD_MULTICASTES1A_vS1B_EENS_8epilogue10collective18CollectiveEpilogueINS1E_23Sm100TmaWarpSpecializedILi3ELi2ELi16ELb1ELb0EEEJSH_NS5_IJNSS_ISF_SC_EENSS_ISG_SC_EEEEEfSI_fSI_NS1E_6fusion15FusionCallbacksIS1I_NS1M_17LinearCombinationIffffLNS_15FloatRoundStyleE2EEESH_S1L_JEEENS4_5SM1004TMEM4LOAD26SM100_TMEM_LOAD_16dp128b8xES10_S1A_NS4_17SM75_U32x4_LDSM_NENS4_14SM90_TMA_STOREES1A_NS4_17SM90_U32x4_STSM_NENS4_39AutoVectorizingCopyWithAssumedAlignmentILi128EEEEEEvvEEEEvNT_6ParamsE:
[----:B------:R-:W1:Y:S01]  /*0000*/  LDC R1, c[0x0][0x37c] ;  /* 0x0000df00ff017b82 */ /* 0x000e620000000800 */
[----:B------:R-:W2:Y:S01]  /*0010*/  S2R R63, SR_TID.X ;  /* 0x00000000003f7919 */ /* 0x000ea20000002100 */
[----:B------:R-:W3:Y:S01]  /*0020*/  LDCU.64 UR8, c[0x0][0x890] ;  /* 0x00011200ff0877ac */ /* 0x000ee20008000a00 */
[----:B------:R-:W-:Y:S02]  /*0030*/  PRMT R52, RZ, 0x7610, R52 ;  /* 0x00007610ff347816 */ /* 0x000fe40000000034 */
[----:B------:R-:W-:Y:S01]  /*0040*/  ELECT P3, URZ, PT ;  /* 0x0000000000ff782f */ /* 0x000fe20003860000 */
[----:B---3--:R-:W-:-:S04]  /*0050*/  UISETP.NE.U32.AND UP0, UPT, UR8, URZ, UPT ;  /* 0x000000ff0800728c */ /* 0x008fc8000bf05070 */
[----:B------:R-:W-:Y:S01]  /*0060*/  UISETP.NE.AND.EX UP0, UPT, UR9, URZ, UPT, UP0 ;  /* 0x000000ff0900728c */ /* 0x000fe2000bf05300 */
[----:B--2---:R-:W-:-:S05]  /*0070*/  SHF.R.U32.HI R53, RZ, 0x5, R63 ;  /* 0x00000005ff357819 */ /* 0x004fca000001163f */
[----:B------:R-:W2:Y:S02]  /*0080*/  SHFL.IDX PT, R0, R53, RZ, 0x1f ;  /* 0x00001fff35007589 */ /* 0x000ea400000e0000 */
[----:B--2---:R-:W-:Y:S01]  /*0090*/  R2UR UR18, R0 ;  /* 0x00000000001272ca */ /* 0x004fe200000e0000 */
[----:B-1----:R-:W-:-:S14]  /*00a0*/  BRA.U UP0, `(.L_x_0) ;  /* 0x0000000100307547 */ /* 0x002fdc000b800000 */
[----:B------:R-:W1:Y:S02]  /*00b0*/  LDCU.64 UR4, c[0x0][0x888] ;  /* 0x00011100ff0477ac */ /* 0x000e640008000a00 */
[----:B-1----:R-:W-:-:S04]  /*00c0*/  UISETP.NE.U32.AND UP0, UPT, UR4, URZ, UPT ;  /* 0x000000ff0400728c */ /* 0x002fc8000bf05070 */
[----:B------:R-:W-:-:S09]  /*00d0*/  UISETP.NE.AND.EX UP0, UPT, UR5, URZ, UPT, UP0 ;  /* 0x000000ff0500728c */ /* 0x000fd2000bf05300 */
[----:B------:R-:W-:Y:S05]  /*00e0*/  BRA.U !UP0, `(.L_x_1) ;  /* 0x0000000108147547 */ /* 0x000fea000b800000 */
[----:B------:R-:W1:Y:S01]  /*00f0*/  LDC.64 R26, c[0x0][0x888] ;  /* 0x00022200ff1a7b82 */ /* 0x000e620000000a00 */
[----:B------:R-:W1:Y:S02]  /*0100*/  LDCU.64 UR4, c[0x0][0x358] ;  /* 0x00006b00ff0477ac */ /* 0x000e640008000a00 */
[----:B-1----:R1:W5:Y:S01]  /*0110*/  LDG.E R26, desc[UR4][R26.64] ;  /* 0x000000041a1a7981 */ /* 0x002362000c1e1900 */
[----:B------:R-:W-:Y:S01]  /*0120*/  HFMA2 R52, -RZ, RZ, 0, 5.9604644775390625e-08 ;  /* 0x00000001ff347431 */ /* 0x000fe200000001ff */
[----:B------:R-:W-:Y:S05]  /*0130*/  BRA `(.L_x_0) ;  /* 0x00000000000c7947 */ /* 0x000fea0003800000 */
.L_x_1:
[----:B------:R-:W1:Y:S01]  /*0140*/  LDCU UR4, c[0x0][0x880] ;  /* 0x00011000ff0477ac */ /* 0x000e620008000800 */
[----:B------:R-:W-:Y:S01]  /*0150*/  HFMA2 R52, -RZ, RZ, 0, 5.9604644775390625e-08 ;  /* 0x00000001ff347431 */ /* 0x000fe200000001ff */
[----:B-1----:R-:W-:-:S07]  /*0160*/  MOV R26, UR4 ;  /* 0x00000004001a7c02 */ /* 0x002fce0008000f00 */
.L_x_0:
[----:B------:R-:W2:Y:S02]  /*0170*/  LDCU.64 UR4, c[0x0][0x8b0] ;  /* 0x00011600ff0477ac */ /* 0x000ea40008000a00 */
[----:B--2---:R-:W-:-:S04]  /*0180*/  UISETP.NE.U32.AND UP0, UPT, UR4, URZ, UPT ;  /* 0x000000ff0400728c */ /* 0x004fc8000bf05070 */
[----:B------:R-:W-:-:S09]  /*0190*/  UISETP.NE.AND.EX UP0, UPT, UR5, URZ, UPT, UP0 ;  /* 0x000000ff0500728c */ /* 0x000fd2000bf05300 */
[----:B------:R-:W-:Y:S05]  /*01a0*/  BRA.U UP0, `(.L_x_2) ;  /* 0x0000000100287547 */ /* 0x000fea000b800000 */
[----:B------:R-:W2:Y:S02]  /*01b0*/  LDCU.64 UR4, c[0x0][0x8a8] ;  /* 0x00011500ff0477ac */ /* 0x000ea40008000a00 */
[----:B--2---:R-:W-:-:S04]  /*01c0*/  UISETP.NE.U32.AND UP0, UPT, UR4, URZ, UPT ;  /* 0x000000ff0400728c */ /* 0x004fc8000bf05070 */
[----:B------:R-:W-:-:S09]  /*01d0*/  UISETP.NE.AND.EX UP0, UPT, UR5, URZ, UPT, UP0 ;  /* 0x000000ff0500728c */ /* 0x000fd2000bf05300 */
[----:B------:R-:W-:Y:S05]  /*01e0*/  BRA.U !UP0, `(.L_x_3) ;  /* 0x0000000108107547 */ /* 0x000fea000b800000 */
[----:B------:R-:W2:Y:S01]  /*01f0*/  LDC.64 R24, c[0x0][0x8a8] ;  /* 0x00022a00ff187b82 */ /* 0x000ea20000000a00 */
[----:B------:R-:W2:Y:S02]  /*0200*/  LDCU.64 UR4, c[0x0][0x358] ;  /* 0x00006b00ff0477ac */ /* 0x000ea40008000a00 */
[----:B--2---:R2:W5:Y:S01]  /*0210*/  LDG.E R24, desc[UR4][R24.64] ;  /* 0x0000000418187981 */ /* 0x004562000c1e1900 */
[----:B------:R-:W-:Y:S05]  /*0220*/  BRA `(.L_x_2) ;  /* 0x0000000000087947 */ /* 0x000fea0003800000 */
.L_x_3:
[----:B------:R-:W2:Y:S02]  /*0230*/  LDCU UR4, c[0x0][0x8a0] ;  /* 0x00011400ff0477ac */ /* 0x000ea40008000800 */
[----:B--2---:R-:W-:Y:S02]  /*0240*/  MOV R24, UR4 ;  /* 0x0000000400187c02 */ /* 0x004fe40008000f00 */
.L_x_2:
[----:B------:R-:W-:Y:S01]  /*0250*/  IMAD.U32 R0, RZ, RZ, UR18 ;  /* 0x00000012ff007e24 */ /* 0x000fe2000f8e00ff */
[----:B------:R-:W-:Y:S04]  /*0260*/  BSSY.RECONVERGENT B0, `(.L_x_4) ;  /* 0x000000c000007945 */ /* 0x000fe80003800200 */
[C---:B------:R-:W-:Y:S02]  /*0270*/  ISETP.NE.OR P1, PT, R0.reuse, 0x1, !P3 ;  /* 0x000000010000780c */ /* 0x040fe40005f25670 */
[----:B------:R-:W-:-:S11]  /*0280*/  ISETP.NE.OR P0, PT, R0, 0x3, !P3 ;  /* 0x000000030000780c */ /* 0x000fd60005f05670 */
[----:B------:R-:W-:Y:S05]  /*0290*/  @P1 BRA `(.L_x_5) ;  /* 0x0000000000201947 */ /* 0x000fea0003800000 */
[----:B------:R-:W3:Y:S02]  /*02a0*/  LDCU.64 UR4, c[0x0][0x348] ;  /* 0x00006900ff0477ac */ /* 0x000ee40008000a00 */
[----:B---3--:R-:W-:Y:S02]  /*02b0*/  UIADD3 UR6, UP1, UPT, UR4, 0x80, URZ ;  /* 0x0000008004067890 */ /* 0x008fe4000ff3e0ff */
[----:B------:R-:W-:Y:S02]  /*02c0*/  UIADD3 UR4, UP0, UPT, UR4, 0x180, URZ ;  /* 0x0000018004047890 */ /* 0x000fe4000ff1e0ff */
[----:B------:R-:W-:Y:S02]  /*02d0*/  UIADD3.X UR7, UPT, UPT, URZ, UR5, URZ, UP1, !UPT ;  /* 0x00000005ff077290 */ /* 0x000fe40008ffe4ff */
[----:B------:R-:W-:-:S07]  /*02e0*/  UIADD3.X UR5, UPT, UPT, URZ, UR5, URZ, UP0, !UPT ;  /* 0x00000005ff057290 */ /* 0x000fce00087fe4ff */
[----:B------:R3:W-:Y:S02]  /*02f0*/  UTMACCTL.PF [UR6] ;  /* 0x00000000060079b9 */ /* 0x0007e40008040000 */
[----:B------:R3:W-:Y:S02]  /*0300*/  UTMACCTL.PF [UR4] ;  /* 0x00000000040079b9 */ /* 0x0007e40008040000 */
[----:B---3--:R-:W-:Y:S01]  /*0310*/  NOP ;  /* 0x0000000000007918 */ /* 0x008fe20000000000 */
.L_x_5:
[----:B------:R-:W-:Y:S05]  /*0320*/  BSYNC.RECONVERGENT B0 ;  /* 0x0000000000007941 */ /* 0x000fea0003800200 */
.L_x_4:
[----:B------:R-:W-:Y:S04]  /*0330*/  BSSY.RECONVERGENT B0, `(.L_x_6) ;  /* 0x000000a000007945 */ /* 0x000fe80003800200 */
        /* <DEDUP_REMOVED lines=9> */
.L_x_7:
[----:B------:R-:W-:Y:S05]  /*03d0*/  BSYNC.RECONVERGENT B0 ;  /* 0x0000000000007941 */ /* 0x000fea0003800200 */
.L_x_6:
[----:B------:R-:W3:Y:S01]  /*03e0*/  LDCU.64 UR4, c[0x0][0x888] ;  /* 0x00011100ff0477ac */ /* 0x000ee20008000a00 */
[----:B------:R-:W-:Y:S02]  /*03f0*/  UISETP.EQ.U32.AND UP2, UPT, UR8, URZ, UPT ;  /* 0x000000ff0800728c */ /* 0x000fe4000bf42070 */
[----:B------:R-:W-:Y:S02]  /*0400*/  UPLOP3.LUT UP3, UPT, UPT, UPT, UPT, 0x80, 0x8 ;  /* 0x000000000008789c */ /* 0x000fe40003f6f070 */
[----:B---3--:R-:W-:-:S04]  /*0410*/  UISETP.NE.U32.AND UP0, UPT, UR4, URZ, UPT ;  /* 0x000000ff0400728c */ /* 0x008fc8000bf05070 */
[----:B------:R-:W-:-:S04]  /*0420*/  UISETP.NE.AND.EX UP1, UPT, UR5, URZ, UPT, UP0 ;  /* 0x000000ff0500728c */ /* 0x000fc8000bf25300 */
[----:B------:R-:W-:-:S04]  /*0430*/  UISETP.EQ.OR.EX UP4, UPT, UR9, URZ, !UP1, UP2 ;  /* 0x000000ff0900728c */ /* 0x000fc8000cf82720 */
[----:B------:R-:W-:-:S06]  /*0440*/  UP2UR UR4, UPR, URZ, 0x10 ;  /* 0x00000010ff047883 */ /* 0x000fcc0008000000 */
[----:B------:R-:W-:Y:S01]  /*0450*/  MOV R56, UR4 ;  /* 0x0000000400387c02 */ /* 0x000fe20008000f00 */
[----:B------:R-:W-:Y:S06]  /*0460*/  BRA.U !UP4, `(.L_x_8) ;  /* 0x000000010c207547 */ /* 0x000fec000b800000 */
[----:B------:R-:W-:Y:S01]  /*0470*/  UISETP.NE.U32.AND UP2, UPT, UR8, URZ, UPT ;  /* 0x000000ff0800728c */ /* 0x000fe2000bf45070 */
[----:B-----5:R-:W-:Y:S01]  /*0480*/  FSETP.NEU.AND P0, PT, R26, RZ, PT ;  /* 0x000000ff1a00720b */ /* 0x020fe20003f0d000 */
[----:B------:R-:W-:Y:S02]  /*0490*/  USEL UR4, URZ, 0xffffffff, UP1 ;  /* 0xffffffffff047887 */ /* 0x000fe40008800000 */
[----:B------:R-:W-:-:S10]  /*04a0*/  UISETP.NE.AND.EX UP2, UPT, UR9, URZ, UPT, UP2 ;  /* 0x000000ff0900728c */ /* 0x000fd4000bf45320 */
[----:B------:R-:W-:Y:S01]  /*04b0*/  VOTEU.ANY UP0, P0 ;  /* 0x0000000000ff7886 */ /* 0x000fe20000000100 */
[----:B------:R-:W-:-:S04]  /*04c0*/  @!UP2 USEL UR4, URZ, 0xffffffff, UP0 ;  /* 0xffffffffff04a887 */ /* 0x000fc80008000000 */
[----:B------:R-:W-:-:S04]  /*04d0*/  ULOP3.LUT UR4, UR4, 0x1, URZ, 0xc0, !UPT ;  /* 0x0000000104047892 */ /* 0x000fc8000f8ec0ff */
[----:B------:R-:W-:-:S11]  /*04e0*/  UISETP.NE.U32.AND UP3, UPT, UR4, 0x1, UPT ;  /* 0x000000010400788c */ /* 0x000fd6000bf65070 */
.L_x_8:
[----:B------:R-:W3:Y:S02]  /*04f0*/  SHFL.IDX PT, R2, R53, RZ, 0x1f ;  /* 0x00001fff35027589 */ /* 0x000ee400000e0000 */
[----:B---3--:R-:W-:-:S13]  /*0500*/  ISETP.NE.AND P0, PT, R2, RZ, PT ;  /* 0x000000ff0200720c */ /* 0x008fda0003f05270 */
[----:B------:R-:W-:Y:S05]  /*0510*/  @P0 BRA `(.L_x_9) ;  /* 0x0000000000a40947 */ /* 0x000fea0003800000 */
[----:B------:R-:W-:Y:S01]  /*0520*/  ELECT P0, URZ, PT ;  /* 0x0000000000ff782f */ /* 0x000fe20003800000 */
[----:B------:R-:W-:-:S12]  /*0530*/  BSSY.RECONVERGENT B0, `(.L_x_9) ;  /* 0x0000027000007945 */ /* 0x000fd80003800200 */
[----:B------:R-:W-:Y:S05]  /*0540*/  @!P0 BRA `(.L_x_10) ;  /* 0x0000000000948947 */ /* 0x000fea0003800000 */
[----:B------:R-:W3:Y:S01]  /*0550*/  S2UR UR4, SR_CgaCtaId ;  /* 0x00000000000479c3 */ /* 0x000ee20000008800 */
[----:B------:R-:W-:Y:S01]  /*0560*/  UMOV UR5, 0x400 ;  /* 0x0000040000057882 */ /* 0x000fe20000000000 */
[----:B------:R-:W-:Y:S01]  /*0570*/  UMOV UR8, 0x1 ;  /* 0x0000000100087882 */ /* 0x000fe20000000000 */
[----:B------:R-:W-:Y:S01]  /*0580*/  UMOV UR6, 0x2 ;  /* 0x0000000200067882 */ /* 0x000fe20000000000 */
[----:B------:R-:W-:-:S04]  /*0590*/  UIADD3 UR8, UPT, UPT, -UR8, 0x100000, URZ ;  /* 0x0010000008087890 */ /* 0x000fc8000fffe1ff */
[----:B------:R-:W-:Y:S02]  /*05a0*/  USHF.L.U32 UR9, UR8, 0xb, URZ ;  /* 0x0000000b08097899 */ /* 0x000fe400080006ff */
[----:B------:R-:W-:Y:S02]  /*05b0*/  USHF.L.U32 UR8, UR8, 0x1, URZ ;  /* 0x0000000108087899 */ /* 0x000fe400080006ff */
[----:B------:R-:W-:-:S04]  /*05c0*/  UIADD3 UR6, UPT, UPT, -UR6, 0x100000, URZ ;  /* 0x0010000006067890 */ /* 0x000fc8000fffe1ff */
[----:B------:R-:W-:Y:S02]  /*05d0*/  USHF.L.U32 UR7, UR6, 0xb, URZ ;  /* 0x0000000b06077899 */ /* 0x000fe400080006ff */
[----:B------:R-:W-:Y:S02]  /*05e0*/  USHF.L.U32 UR6, UR6, 0x1, URZ ;  /* 0x0000000106067899 */ /* 0x000fe400080006ff */
[----:B---3--:R-:W-:Y:S01]  /*05f0*/  ULEA UR4, UR4, UR5, 0x18 ;  /* 0x0000000504047291 */ /* 0x008fe2000f8ec0ff */
[----:B------:R-:W3:Y:S11]  /*0600*/  FENCE.VIEW.ASYNC.S ;  /* 0x00000000000073c6 */ /* 0x000ef60000000000 */
[----:B---3--:R3:W4:Y:S01]  /*0610*/  SYNCS.EXCH.64 URZ, [UR4], UR8 ;  /* 0x0000000804ff75b2 */ /* 0x0087220008000100 */
[----:B------:R3:W1:Y:S01]  /*0620*/  SYNCS.EXCH.64 URZ, [UR4+0x60], UR6 ;  /* 0x0000600604ff75b2 */ /* 0x0006620008000100 */
        /* <DEDUP_REMOVED lines=21> */
[----:B------:R3:W1:Y:S02]  /*0780*/  SYNCS.EXCH.64 URZ, [UR4+0xb8], UR6 ;  /* 0x0000b80604ff75b2 */ /* 0x0006640008000100 */
[----:B---34-:R-:W-:Y:S01]  /*0790*/  NOP ;  /* 0x0000000000007918 */ /* 0x018fe20000000000 */
.L_x_10:
[----:B------:R-:W-:Y:S05]  /*07a0*/  BSYNC.RECONVERGENT B0 ;  /* 0x0000000000007941 */ /* 0x000fea0003800200 */
.L_x_9:
[----:B------:R-:W3:Y:S01]  /*07b0*/  SHFL.IDX PT, R2, R53, RZ, 0x1f ;  /* 0x00001fff35027589 */ /* 0x000ee200000e0000 */
[----:B------:R-:W-:Y:S01]  /*07c0*/  NOP ;  /* 0x0000000000007918 */ /* 0x000fe20000000000 */
[----:B---3--:R-:W-:-:S13]  /*07d0*/  ISETP.NE.AND P0, PT, R2, 0x1, PT ;  /* 0x000000010200780c */ /* 0x008fda0003f05270 */
[----:B------:R-:W-:Y:S05]  /*07e0*/  @P0 BRA `(.L_x_11) ;  /* 0x0000000000500947 */ /* 0x000fea0003800000 */
        /* <DEDUP_REMOVED lines=9> */
[----:B------:R-:W-:Y:S01]  /*0880*/  USHF.L.U32 UR6, UR6, 0x1, URZ ;  /* 0x0000000106067899 */ /* 0x000fe200080006ff */
[----:B------:R-:W-:Y:S01]  /*0890*/  ELECT P0, URZ, PT ;  /* 0x0000000000ff782f */ /* 0x000fe20003800000 */
[----:B---3--:R-:W-:Y:S01]  /*08a0*/  ULEA UR4, UR4, UR5, 0x18 ;  /* 0x0000000504047291 */ /* 0x008fe2000f8ec0ff */
[----:B------:R-:W3:Y:S11]  /*08b0*/  FENCE.VIEW.ASYNC.S ;  /* 0x00000000000073c6 */ /* 0x000ef60000000000 */
[----:B---3--:R3:W4:Y:S01]  /*08c0*/  SYNCS.EXCH.64 URZ, [UR4+0xc0], UR8 ;  /* 0x0000c00804ff75b2 */ /* 0x0087220008000100 */
[----:B------:R3:W1:Y:S01]  /*08d0*/  SYNCS.EXCH.64 URZ, [UR4+0xd8], UR6 ;  /* 0x0000d80604ff75b2 */ /* 0x0006620008000100 */
[----:B------:R3:W1:Y:S01]  /*08e0*/  SYNCS.EXCH.64 URZ, [UR4+0xc8], UR8 ;  /* 0x0000c80804ff75b2 */ /* 0x0006620008000100 */
[----:B------:R3:W1:Y:S01]  /*08f0*/  SYNCS.EXCH.64 URZ, [UR4+0xe0], UR6 ;  /* 0x0000e00604ff75b2 */ /* 0x0006620008000100 */
[----:B------:R3:W1:Y:S01]  /*0900*/  SYNCS.EXCH.64 URZ, [UR4+0xd0], UR8 ;  /* 0x0000d00804ff75b2 */ /* 0x0006620008000100 */
[----:B------:R3:W1:Y:S01]  /*0910*/  SYNCS.EXCH.64 URZ, [UR4+0xe8], UR6 ;  /* 0x0000e80604ff75b2 */ /* 0x0006620008000100 */
[----:B------:R-:W-:Y:S01]  /*0920*/  NOP ;  /* 0x0000000000007918 */ /* 0x000fe20000000000 */
.L_x_11:
[----:B------:R-:W2:Y:S01]  /*0930*/  SHFL.IDX PT, R2, R53, RZ, 0x1f ;  /* 0x00001fff35027589 */ /* 0x000ea200000e0000 */
[----:B------:R-:W-:Y:S01]  /*0940*/  NOP ;  /* 0x0000000000007918 */ /* 0x000fe20000000000 */
[----:B--2---:R-:W-:-:S13]  /*0950*/  ISETP.NE.AND P0, PT, R2, 0x3, PT ;  /* 0x000000030200780c */ /* 0x004fda0003f05270 */
[----:B------:R-:W-:Y:S05]  /*0960*/  @P0 BRA `(.L_x_12) ;  /* 0x0000000000300947 */ /* 0x000fea0003800000 */
[----:B---3--:R-:W2:Y:S01]  /*0970*/  S2UR UR4, SR_CgaCtaId ;  /* 0x00000000000479c3 */ /* 0x008ea20000008800 */
[----:B------:R-:W-:Y:S01]  /*0980*/  UMOV UR6, 0x400 ;  /* 0x0000040000067882 */ /* 0x000fe20000000000 */
[----:B------:R-:W-:Y:S01]  /*0990*/  UMOV UR5, 0x20 ;  /* 0x0000002000057882 */ /* 0x000fe20000000000 */
[----:B------:R-:W-:Y:S01]  /*09a0*/  ELECT P0, URZ, PT ;  /* 0x0000000000ff782f */ /* 0x000fe20003800000 */
[----:B--2---:R-:W-:Y:S02]  /*09b0*/  ULEA UR6, UR4, UR6, 0x18 ;  /* 0x0000000604067291 */ /* 0x004fe4000f8ec0ff */
[----:B------:R-:W-:-:S04]  /*09c0*/  UIADD3 UR4, UPT, UPT, -UR5, 0x100000, URZ ;  /* 0x0010000005047890 */ /* 0x000fc8000fffe1ff */
[----:B------:R-:W-:Y:S02]  /*09d0*/  USHF.L.U32 UR5, UR4, 0xb, URZ ;  /* 0x0000000b04057899 */ /* 0x000fe400080006ff */
[----:B------:R-:W-:Y:S01]  /*09e0*/  USHF.L.U32 UR4, UR4, 0x1, URZ ;  /* 0x0000000104047899 */ /* 0x000fe200080006ff */
[----:B------:R-:W2:Y:S11]  /*09f0*/  FENCE.VIEW.ASYNC.S ;  /* 0x00000000000073c6 */ /* 0x000eb60000000000 */
[----:B--2---:R2:W3:Y:S01]  /*0a00*/  SYNCS.EXCH.64 URZ, [UR6+0xf0], UR4 ;  /* 0x0000f00406ff75b2 */ /* 0x0044e20008000100 */
[----:B------:R2:W1:Y:S01]  /*0a10*/  SYNCS.EXCH.64 URZ, [UR6+0xf8], UR4 ;  /* 0x0000f80406ff75b2 */ /* 0x0004620008000100 */
[----:B------:R-:W-:Y:S01]  /*0a20*/  NOP ;  /* 0x0000000000007918 */ /* 0x000fe20000000000 */
.L_x_12:
[----:B------:R-:W4:Y:S01]  /*0a30*/  SHFL.IDX PT, R2, R53, RZ, 0x1f ;  /* 0x00001fff35027589 */ /* 0x000f2200000e0000 */
[----:B------:R-:W-:Y:S01]  /*0a40*/  NOP ;  /* 0x0000000000007918 */ /* 0x000fe20000000000 */
[----:B----4-:R-:W-:-:S13]  /*0a50*/  ISETP.NE.AND P0, PT, R2, 0x4, PT ;  /* 0x000000040200780c */ /* 0x010fda0003f05270 */
[----:B------:R-:W-:Y:S05]  /*0a60*/  @P0 BRA `(.L_x_13) ;  /* 0x00000000004c0947 */ /* 0x000fea0003800000 */
[----:B--23--:R-:W2:Y:S01]  /*0a70*/  S2UR UR6, SR_CgaCtaId ;  /* 0x00000000000679c3 */ /* 0x00cea20000008800 */
[----:B------:R-:W-:Y:S01]  /*0a80*/  UMOV UR4, 0x1e0 ;  /* 0x000001e000047882 */ /* 0x000fe20000000000 */
[----:B------:R-:W-:Y:S01]  /*0a90*/  UMOV UR5, 0x400 ;  /* 0x0000040000057882 */ /* 0x000fe20000000000 */
[----:B------:R-:W-:Y:S01]  /*0aa0*/  USEL UR4, UR4, 0x1a0, UP3 ;  /* 0x000001a004047887 */ /* 0x000fe20009800000 */
[----:B------:R-:W-:Y:S01]  /*0ab0*/  UMOV UR8, 0x1 ;  /* 0x0000000100087882 */ /* 0x000fe20000000000 */
[----:B------:R-:W-:Y:S01]  /*0ac0*/  ELECT P0, URZ, PT ;  /* 0x0000000000ff782f */ /* 0x000fe20003800000 */
[----:B------:R-:W-:-:S04]  /*0ad0*/  UIADD3 UR8, UPT, UPT, -UR8, 0x100000, URZ ;  /* 0x0010000008087890 */ /* 0x000fc8000fffe1ff */
[----:B------:R-:W-:Y:S02]  /*0ae0*/  USHF.L.U32 UR9, UR8, 0xb, URZ ;  /* 0x0000000b08097899 */ /* 0x000fe400080006ff */
[----:B------:R-:W-:Y:S02]  /*0af0*/  USHF.L.U32 UR8, UR8, 0x1, URZ ;  /* 0x0000000108087899 */ /* 0x000fe400080006ff */
[----:B--2---:R-:W-:Y:S02]  /*0b00*/  ULEA UR6, UR6, UR5, 0x18 ;  /* 0x0000000506067291 */ /* 0x004fe4000f8ec0ff */
[----:B------:R-:W-:-:S04]  /*0b10*/  UIADD3 UR4, UPT, UPT, -UR4, 0x100000, URZ ;  /* 0x0010000004047890 */ /* 0x000fc8000fffe1ff */
[----:B------:R-:W-:Y:S02]  /*0b20*/  USHF.L.U32 UR5, UR4, 0xb, URZ ;  /* 0x0000000b04057899 */ /* 0x000fe400080006ff */
[----:B------:R-:W-:Y:S01]  /*0b30*/  USHF.L.U32 UR4, UR4, 0x1, URZ ;  /* 0x0000000104047899 */ /* 0x000fe200080006ff */
[----:B------:R-:W2:Y:S03]  /*0b40*/  FENCE.VIEW.ASYNC.S ;  /* 0x00000000000073c6 */ /* 0x000ea60000000000 */
[----:B--2---:R4:W2:Y:S08]  /*0b50*/  SYNCS.EXCH.64 URZ, [UR6+0x100], UR8 ;  /* 0x0001000806ff75b2 */ /* 0x0048b00008000100 */
[----:B------:R4:W3:Y:S01]  /*0b60*/  SYNCS.EXCH.64 URZ, [UR6+0x110], UR4 ;  /* 0x0001100406ff75b2 */ /* 0x0008e20008000100 */
[----:B------:R4:W1:Y:S01]  /*0b70*/  SYNCS.EXCH.64 URZ, [UR6+0x108], UR8 ;  /* 0x0001080806ff75b2 */ /* 0x0008620008000100 */
[----:B------:R4:W1:Y:S02]  /*0b80*/  SYNCS.EXCH.64 URZ, [UR6+0x118], UR4 ;  /* 0x0001180406ff75b2 */ /* 0x0008640008000100 */
[----:B----4-:R-:W-:Y:S01]  /*0b90*/  NOP ;  /* 0x0000000000007918 */ /* 0x010fe20000000000 */
.L_x_13:
[----:B------:R-:W4:Y:S01]  /*0ba0*/  SHFL.IDX PT, R2, R53, RZ, 0x1f ;  /* 0x00001fff35027589 */ /* 0x000f2200000e0000 */
[----:B------:R-:W-:Y:S01]  /*0bb0*/  NOP ;  /* 0x0000000000007918 */ /* 0x000fe20000000000 */
[----:B----4-:R-:W-:-:S13]  /*0bc0*/  ISETP.NE.AND P0, PT, R2, 0x5, PT ;  /* 0x000000050200780c */ /* 0x010fda0003f05270 */
[----:B------:R-:W-:Y:S05]  /*0bd0*/  @P0 BRA `(.L_x_14) ;  /* 0x0000000000580947 */ /* 0x000fea0003800000 */
[----:B--23--:R-:W2:Y:S01]  /*0be0*/  S2UR UR4, SR_CgaCtaId ;  /* 0x00000000000479c3 */ /* 0x00cea20000008800 */
        /* <DEDUP_REMOVED lines=10> */
[----:B--2---:R-:W-:Y:S01]  /*0c90*/  ULEA UR4, UR4, UR5, 0x18 ;  /* 0x0000000504047291 */ /* 0x004fe2000f8ec0ff */
[----:B------:R-:W2:Y:S11]  /*0ca0*/  FENCE.VIEW.ASYNC.S ;  /* 0x00000000000073c6 */ /* 0x000eb60000000000 */
[----:B--2---:R4:W2:Y:S01]  /*0cb0*/  SYNCS.EXCH.64 URZ, [UR4+0x120], UR8 ;  /* 0x0001200804ff75b2 */ /* 0x0048a20008000100 */
[----:B------:R4:W3:Y:S01]  /*0cc0*/  SYNCS.EXCH.64 URZ, [UR4+0x140], UR6 ;  /* 0x0001400604ff75b2 */ /* 0x0008e20008000100 */
[----:B------:R4:W1:Y:S01]  /*0cd0*/  SYNCS.EXCH.64 URZ, [UR4+0x128], UR8 ;  /* 0x0001280804ff75b2 */ /* 0x0008620008000100 */
[----:B------:R4:W1:Y:S01]  /*0ce0*/  SYNCS.EXCH.64 URZ, [UR4+0x148], UR6 ;  /* 0x0001480604ff75b2 */ /* 0x0008620008000100 */
[----:B------:R4:W1:Y:S01]  /*0cf0*/  SYNCS.EXCH.64 URZ, [UR4+0x130], UR8 ;  /* 0x0001300804ff75b2 */ /* 0x0008620008000100 */
[----:B------:R4:W1:Y:S01]  /*0d00*/  SYNCS.EXCH.64 URZ, [UR4+0x150], UR6 ;  /* 0x0001500604ff75b2 */ /* 0x0008620008000100 */
[----:B------:R4:W1:Y:S01]  /*0d10*/  SYNCS.EXCH.64 URZ, [UR4+0x138], UR8 ;  /* 0x0001380804ff75b2 */ /* 0x0008620008000100 */
[----:B------:R4:W1:Y:S02]  /*0d20*/  SYNCS.EXCH.64 URZ, [UR4+0x158], UR6 ;  /* 0x0001580604ff75b2 */ /* 0x0008640008000100 */
[----:B----4-:R-:W-:Y:S01]  /*0d30*/  NOP ;  /* 0x0000000000007918 */ /* 0x010fe20000000000 */
.L_x_14:
[----:B------:R-:W4:Y:S01]  /*0d40*/  SHFL.IDX PT, R2, R53, RZ, 0x1f ;  /* 0x00001fff35027589 */ /* 0x000f2200000e0000 */
[----:B------:R-:W1:Y:S01]  /*0d50*/  S2UR UR54, SR_CgaCtaId ;  /* 0x00000000003679c3 */ /* 0x000e620000008800 */
[----:B------:R-:W-:Y:S01]  /*0d60*/  NOP ;  /* 0x0000000000007918 */ /* 0x000fe20000000000 */
[----:B----4-:R-:W-:-:S13]  /*0d70*/  ISETP.NE.AND P0, PT, R2, 0x3, PT ;  /* 0x000000030200780c */ /* 0x010fda0003f05270 */
[----:B-1----:R-:W-:Y:S05]  /*0d80*/  @P0 BRA `(.L_x_15) ;  /* 0x0000000000340947 */ /* 0x002fea0003800000 */
[----:B--23--:R-:W-:Y:S01]  /*0d90*/  UMOV UR4, 0x400 ;  /* 0x0000040000047882 */ /* 0x00cfe20000000000 */
[----:B------:R-:W-:Y:S01]  /*0da0*/  UMOV UR6, 0x20 ;  /* 0x0000002000067882 */ /* 0x000fe20000000000 */
[----:B------:R-:W-:Y:S02]  /*0db0*/  ULEA UR4, UR54, UR4, 0x18 ;  /* 0x0000000436047291 */ /* 0x000fe4000f8ec0ff */
[----:B------:R-:W-:-:S04]  /*0dc0*/  UIADD3 UR6, UPT, UPT, -UR6, 0x100000, URZ ;  /* 0x0010000006067890 */ /* 0x000fc8000fffe1ff */
[----:B------:R-:W-:Y:S02]  /*0dd0*/  USHF.L.U32 UR7, UR6, 0xb, URZ ;  /* 0x0000000b06077899 */ /* 0x000fe400080006ff */
[----:B------:R-:W-:Y:S01]  /*0de0*/  USHF.L.U32 UR6, UR6, 0x1, URZ ;  /* 0x0000000106067899 */ /* 0x000fe200080006ff */
[----:B------:R-:W-:Y:S01]  /*0df0*/  ELECT P0, URZ, PT ;  /* 0x0000000000ff782f */ /* 0x000fe20003800000 */
[----:B------:R-:W1:Y:S10]  /*0e00*/  FENCE.VIEW.ASYNC.S ;  /* 0x00000000000073c6 */ /* 0x000e740000000000 */
[----:B-1----:R1:W4:Y:S01]  /*0e10*/  SYNCS.EXCH.64 URZ, [UR4+0x160], UR6 ;  /* 0x0001600604ff75b2 */ /* 0x0023220008000100 */
[----:B------:R1:W2:Y:S01]  /*0e20*/  SYNCS.EXCH.64 URZ, [UR4+0x170], UR6 ;  /* 0x0001700604ff75b2 */ /* 0x0002a20008000100 */
[----:B------:R1:W3:Y:S01]  /*0e30*/  SYNCS.EXCH.64 URZ, [UR4+0x168], UR6 ;  /* 0x0001680604ff75b2 */ /* 0x0002e20008000100 */
[----:B------:R1:W1:Y:S01]  /*0e40*/  SYNCS.EXCH.64 URZ, [UR4+0x178], UR6 ;  /* 0x0001780604ff75b2 */ /* 0x0002620008000100 */
[----:B------:R-:W-:Y:S01]  /*0e50*/  NOP ;  /* 0x0000000000007918 */ /* 0x000fe20000000000 */
.L_x_15:
[----:B-123--:R-:W1:Y:S01]  /*0e60*/  LDCU UR4, c[0x0][0x36c] ;  /* 0x00006d80ff0477ac */ /* 0x00ee620008000800 */
[----:B------:R-:W-:Y:S01]  /*0e70*/  ISETP.NE.OR P3, PT, R0, 0x2, !P3 ;  /* 0x000000020000780c */ /* 0x000fe20005f65670 */
[----:B------:R-:W-:Y:S01]  /*0e80*/  NOP ;  /* 0x0000000000007918 */ /* 0x000fe20000000000 */
[----:B------:R-:W-:Y:S01]  /*0e90*/  LOP3.LUT R0, R63, 0x1f, RZ, 0xc0, !PT ;  /* 0x0000001f3f007812 */ /* 0x000fe200078ec0ff */
[----:B------:R-:W-:Y:S02]  /*0ea0*/  UISETP.NE.AND UP4, UPT, UR18, 0x2, UPT ;  /* 0x000000021200788c */ /* 0x000fe4000bf85270 */
[----:B------:R-:W-:Y:S02]  /*0eb0*/  UISETP.NE.AND UP5, UPT, UR18, URZ, UPT ;  /* 0x000000ff1200728c */ /* 0x000fe4000bfa5270 */
[----:B-1----:R-:W-:-:S09]  /*0ec0*/  UISETP.EQ.U32.AND UP6, UPT, UR4, 0x1, UPT ;  /* 0x000000010400788c */ /* 0x002fd2000bfc2070 */
[----:B------:R-:W-:Y:S05]  /*0ed0*/  BRA.U !UP6, `(.L_x_16) ;  /* 0x000000010e087547 */ /* 0x000fea000b800000 */
[----:B----4-:R-:W-:Y:S01]  /*0ee0*/  UCGABAR_ARV ;  /* 0x00000000000079c7 */ /* 0x010fe20008000000 */
[----:B------:R-:W-:Y:S05]  /*0ef0*/  BRA `(.L_x_17) ;  /* 0x0000000000047947 */ /* 0x000fea0003800000 */
.L_x_16:
[----:B----4-:R-:W-:Y:S01]  /*0f00*/  NOP ;  /* 0x0000000000007918 */ /* 0x010fe20000000000 */
.L_x_17:
[----:B------:R-:W1:Y:S01]  /*0f10*/  S2UR UR26, SR_CTAID.X ;  /* 0x00000000001a79c3 */ /* 0x000e620000002500 */
[----:B------:R-:W-:-:S05]  /*0f20*/  CS2R.32 R55, SR_CgaSize ;  /* 0x0000000000377805 */ /* 0x000fca0000008a00 */
[----:B------:R-:W-:-:S05]  /*0f30*/  IMAD R55, R55, -0xa0, RZ ;  /* 0xffffff6037377824 */ /* 0x000fca00078e02ff */
[----:B------:R-:W-:-:S14]  /*0f40*/  R2UR UR5, R55 ;  /* 0x00000000370572ca */ /* 0x000fdc00000e0000 */
[----:B------:R-:W2:Y:S01]  /*0f50*/  LDCU UR5, c[0x0][UR5+0x2b0] ;  /* 0x00005600050577ac */ /* 0x000ea20008000800 */
[----:B------:R-:W-:-:S05]  /*0f60*/  CS2R.32 R55, SR_CgaSize ;  /* 0x0000000000377805 */ /* 0x000fca0000008a00 */
[----:B------:R-:W-:-:S05]  /*0f70*/  IMAD R55, R55, -0xa0, RZ ;  /* 0xffffff6037377824 */ /* 0x000fca00078e02ff */
[----:B------:R-:W-:-:S14]  /*0f80*/  R2UR UR4, R55 ;  /* 0x00000000370472ca */ /* 0x000fdc00000e0000 */
[----:B------:R-:W3:Y:S01]  /*0f90*/  LDCU UR4, c[0x0][UR4+0x2b4] ;  /* 0x00005680040477ac */ /* 0x000ee20008000800 */
[----:B------:R-:W4:Y:S01]  /*0fa0*/  S2UR UR30, SR_CTAID.Y ;  /* 0x00000000001e79c3 */ /* 0x000f220000002600 */
[----:B------:R-:W-:-:S05]  /*0fb0*/  CS2R.32 R55, SR_CgaSize ;  /* 0x0000000000377805 */ /* 0x000fca0000008a00 */
[----:B------:R-:W-:-:S05]  /*0fc0*/  IMAD R55, R55, -0xa0, RZ ;  /* 0xffffff6037377824 */ /* 0x000fca00078e02ff */
[----:B------:R-:W-:-:S14]  /*0fd0*/  R2UR UR6, R55 ;  /* 0x00000000370672ca */ /* 0x000fdc00000e0000 */
[----:B------:R-:W3:Y:S01]  /*0fe0*/  LDCU UR6, c[0x0][UR6+0x2a0] ;  /* 0x00005400060677ac */ /* 0x000ee20008000800 */
[----:B------:R-:W-:-:S05]  /*0ff0*/  CS2R.32 R55, SR_CgaSize ;  /* 0x0000000000377805 */ /* 0x000fca0000008a00 */
[----:B------:R-:W-:-:S05]  /*1000*/  IMAD R55, R55, -0xa0, RZ ;  /* 0xffffff6037377824 */ /* 0x000fca00078e02ff */
[----:B------:R-:W-:-:S14]  /*1010*/  R2UR UR7, R55 ;  /* 0x00000000370772ca */ /* 0x000fdc00000e0000 */
[----:B------:R-:W3:Y:S01]  /*1020*/  LDCU UR7, c[0x0][UR7+0x2a4] ;  /* 0x00005480070777ac */ /* 0x000ee20008000800 */
[----:B------:R-:W-:Y:S01]  /*1030*/  USHF.L.U32 UR24, UR54, 0xa, URZ ;  /* 0x0000000a36187899 */ /* 0x000fe200080006ff */
[----:B------:R-:W3:Y:S01]  /*1040*/  LDCU UR19, c[0x0][0xb24] ;  /* 0x00016480ff1377ac */ /* 0x000ee20008000800 */
[----:B------:R-:W3:Y:S01]  /*1050*/  LDCU UR42, c[0x0][0xb24] ;  /* 0x00016480ff2a77ac */ /* 0x000ee20008000800 */
[----:B-1----:R-:W-:Y:S01]  /*1060*/  I2FP.F32.U32 R3, UR26 ;  /* 0x0000001a00037c45 */ /* 0x002fe20008201000 */
[----:B------:R-:W1:Y:S04]  /*1070*/  LDCU UR22, c[0x0][0xb30] ;  /* 0x00016600ff1677ac */ /* 0x000e680008000800 */
[----:B--2---:R-:W-:Y:S01]  /*1080*/  FMUL R3, R3, UR5 ;  /* 0x0000000503037c20 */ /* 0x004fe20008400000 */
[----:B------:R-:W-:Y:S01]  /*1090*/  ULOP3.LUT UR24, UR24, 0x400, URZ, 0xc0, !UPT ;  /* 0x0000040018187892 */ /* 0x000fe2000f8ec0ff */
[----:B----4-:R-:W-:-:S04]  /*10a0*/  I2FP.F32.U32 R2, UR30 ;  /* 0x0000001e00027c45 */ /* 0x010fc80008201000 */
[----:B------:R-:W2:Y:S01]  /*10b0*/  F2I.U32.TRUNC.NTZ R3, R3 ;  /* 0x0000000300037305 */ /* 0x000ea2000020f000 */
[----:B---3--:R-:W-:-:S07]  /*10c0*/  FMUL R2, R2, UR4 ;  /* 0x0000000402027c20 */ /* 0x008fce0008400000 */
[----:B------:R-:W3:Y:S01]  /*10d0*/  F2I.U32.TRUNC.NTZ R2, R2 ;  /* 0x0000000200027305 */ /* 0x000ee2000020f000 */
[----:B--2---:R-:W-:Y:S02]  /*10e0*/  R2UR UR5, R3 ;  /* 0x00000000030572ca */ /* 0x004fe400000e0000 */
[----:B---3--:R-:W-:Y:S02]  /*10f0*/  R2UR UR4, R2 ;  /* 0x00000000020472ca */ /* 0x008fe400000e0000 */
[----:B------:R-:W-:-:S09]  /*1100*/  PRMT R2, RZ, 0x7610, R2 ;  /* 0x00007610ff027816 */ /* 0x000fd20000000002 */
[----:B------:R-:W-:-:S04]  /*1110*/  UIADD3 UR5, UPT, UPT, -UR5, URZ, URZ ;  /* 0x000000ff05057290 */ /* 0x000fc8000fffe1ff */
[----:B------:R-:W-:Y:S02]  /*1120*/  UIMAD UR5, UR6, UR5, UR26 ;  /* 0x00000005060572a4 */ /* 0x000fe4000f8e021a */
[----:B------:R-:W-:-:S04]  /*1130*/  UIADD3 UR4, UPT, UPT, -UR4, URZ, URZ ;  /* 0x000000ff04047290 */ /* 0x000fc8000fffe1ff */
[----:B------:R-:W-:Y:S01]  /*1140*/  IMAD.U32 R55, RZ, RZ, UR5 ;  /* 0x00000005ff377e24 */ /* 0x000fe2000f8e00ff */
[----:B------:R-:W-:-:S06]  /*1150*/  UIMAD UR4, UR7, UR4, UR30 ;  /* 0x00000004070472a4 */ /* 0x000fcc000f8e021e */
[----:B------:R-:W-:Y:S01]  /*1160*/  IMAD.U32 R54, RZ, RZ, UR4 ;  /* 0x00000004ff367e24 */ /* 0x000fe2000f8e00ff */
[----:B-1----:R-:W-:Y:S06]  /*1170*/  BRA.U UP5, `(.L_x_18) ;  /* 0x00000001052c7547 */ /* 0x002fec000b800000 */
[----:B------:R-:W-:Y:S02]  /*1180*/  R2UR UR4, R54 ;  /* 0x00000000360472ca */ /* 0x000fe400000e0000 */
[----:B------:R-:W-:-:S11]  /*1190*/  R2UR UR6, R55 ;  /* 0x00000000370672ca */ /* 0x000fd600000e0000 */
[----:B------:R-:W-:-:S04]  /*11a0*/  UISETP.NE.AND UP0, UPT, UR4, URZ, UPT ;  /* 0x000000ff0400728c */ /* 0x000fc8000bf05270 */
[----:B------:R-:W-:-:S04]  /*11b0*/  UISETP.EQ.OR UP0, UPT, UR6, URZ, !UP0 ;  /* 0x000000ff0600728c */ /* 0x000fc8000c702670 */
[----:B------:R-:W-:Y:S02]  /*11c0*/  USEL UR5, URZ, 0x1, !UP0 ;  /* 0x00000001ff057887 */ /* 0x000fe4000c000000 */
[----:B------:R-:W-:-:S04]  /*11d0*/  UISETP.NE.AND UP0, UPT, UR4, URZ, UPT ;  /* 0x000000ff0400728c */ /* 0x000fc8000bf05270 */
[----:B------:R-:W-:Y:S02]  /*11e0*/  USEL UR4, URZ, 0x2, UP0 ;  /* 0x00000002ff047887 */ /* 0x000fe40008000000 */
[----:B------:R-:W-:-:S04]  /*11f0*/  UISETP.NE.AND UP0, UPT, UR6, 0x1, UPT ;  /* 0x000000010600788c */ /* 0x000fc8000bf05270 */
[----:B------:R-:W-:-:S04]  /*1200*/  USEL UR4, UR4, 0x2, UP0 ;  /* 0x0000000204047887 */ /* 0x000fc80008000000 */
[----:B------:R-:W-:-:S06]  /*1210*/  UIADD3 UR4, UPT, UPT, UR5, UR4, URZ ;  /* 0x0000000405047290 */ /* 0x000fcc000fffe0ff */
[----:B------:R-:W-:-:S07]  /*1220*/  IMAD.U32 R2, RZ, RZ, UR4 ;  /* 0x00000004ff027e24 */ /* 0x000fce000f8e00ff */
.L_x_18:
[----:B------:R-:W1:Y:S01]  /*1230*/  S2UR UR36, SR_CTAID.Z ;  /* 0x00000000002479c3 */ /* 0x000e620000002700 */
[----:B------:R-:W-:-:S09]  /*1240*/  UISETP.GE.AND UP0, UPT, UR19, 0x1, UPT ;  /* 0x000000011300788c */ /* 0x000fd2000bf06270 */
[----:B------:R-:W-:Y:S05]  /*1250*/  BRA.U !UP0, `(.L_x_19) ;  /* 0x0000000108d07547 */ /* 0x000fea000b800000 */
[----:B------:R-:W2:Y:S01]  /*1260*/  LDCU UR20, c[0x0][0xb0c] ;  /* 0x00016180ff1477ac */ /* 0x000ea20008000800 */
[----:B------:R-:W3:Y:S01]  /*1270*/  LDCU.128 UR12, c[0x0][0xb10] ;  /* 0x00016200ff0c77ac */ /* 0x000ee20008000c00 */
[----:B------:R-:W4:Y:S01]  /*1280*/  LDCU UR6, c[0x0][0x370] ;  /* 0x00006e00ff0677ac */ /* 0x000f220008000800 */
[----:B------:R-:W1:Y:S01]  /*1290*/  LDCU UR7, c[0x0][0x374] ;  /* 0x00006e80ff0777ac */ /* 0x000e620008000800 */
[----:B------:R-:W1:Y:S01]  /*12a0*/  LDCU UR21, c[0x0][0xb20] ;  /* 0x00016400ff1577ac */ /* 0x000e620008000800 */
[----:B--2---:R-:W-:Y:S02]  /*12b0*/  UISETP.NE.AND UP0, UPT, UR20, 0x1, UPT ;  /* 0x000000011400788c */ /* 0x004fe4000bf05270 */
[----:B---3--:R-:W-:Y:S01]  /*12c0*/  UIMAD.WIDE.U32 UR4, UR26, UR12, URZ ;  /* 0x0000000c1a0472a5 */ /* 0x008fe2000f8e00ff */
[----:B------:R-:W2:Y:S01]  /*12d0*/  LDCU.64 UR8, c[0x0][0xb28] ;  /* 0x00016500ff0877ac */ /* 0x000ea20008000a00 */
[----:B----4-:R-:W-:Y:S02]  /*12e0*/  UIMAD.WIDE.U32 UR10, UR6, UR12, URZ ;  /* 0x0000000c060a72a5 */ /* 0x010fe4000f8e00ff */
[----:B------:R-:W-:-:S02]  /*12f0*/  USHF.R.U32.HI UR5, URZ, UR13, UR5 ;  /* 0x0000000dff057299 */ /* 0x000fc40008011605 */
[----:B------:R-:W-:Y:S02]  /*1300*/  UISETP.NE.AND UP2, UPT, UR19, 0x1, UPT ;  /* 0x000000011300788c */ /* 0x000fe4000bf45270 */
[----:B------:R-:W-:Y:S01]  /*1310*/  USEL UR5, UR26, UR5, !UP0 ;  /* 0x000000051a057287 */ /* 0x000fe2000c000000 */
[----:B------:R-:W-:Y:S01]  /*1320*/  UMOV UR10, UR11 ;  /* 0x0000000b000a7c82 */ /* 0x000fe20008000000 */
[----:B------:R-:W-:Y:S02]  /*1330*/  UIMAD.WIDE.U32 UR16, UR30, UR15, URZ ;  /* 0x0000000f1e1072a5 */ /* 0x000fe4000f8e00ff */
[----:B------:R-:W-:Y:S02]  /*1340*/  @UP0 USHF.R.U32.HI UR6, URZ, UR13, UR10 ;  /* 0x0000000dff060299 */ /* 0x000fe4000801160a */
[----:B------:R-:W-:Y:S02]  /*1350*/  UISETP.NE.AND UP0, UPT, UR14, 0x1, UPT ;  /* 0x000000010e00788c */ /* 0x000fe4000bf05270 */
[----:B-1----:R-:W-:-:S02]  /*1360*/  UIMAD.WIDE.U32 UR10, UR7, UR15, URZ ;  /* 0x0000000f070a72a5 */ /* 0x002fc4000f8e00ff */
[----:B--2---:R-:W-:Y:S01]  /*1370*/  UIMAD.WIDE.U32 UR12, UR6, UR8, URZ ;  /* 0x00000008060c72a5 */ /* 0x004fe2000f8e00ff */
[----:B------:R-:W-:Y:S02]  /*1380*/  UMOV UR4, UR17 ;  /* 0x0000001100047c82 */ /* 0x000fe40008000000 */
[----:B------:R-:W-:Y:S02]  /*1390*/  USHF.R.U32.HI UR4, URZ, UR21, UR4 ;  /* 0x00000015ff047299 */ /* 0x000fe40008011604 */
[----:B------:R-:W-:Y:S02]  /*13a0*/  UMOV UR10, UR11 ;  /* 0x0000000b000a7c82 */ /* 0x000fe40008000000 */
[----:B------:R-:W-:Y:S01]  /*13b0*/  UMOV UR12, UR13 ;  /* 0x0000000d000c7c82 */ /* 0x000fe20008000000 */
[----:B------:R-:W-:Y:S02]  /*13c0*/  @UP0 USHF.R.U32.HI UR7, URZ, UR21, UR10 ;  /* 0x00000015ff070299 */ /* 0x000fe4000801160a */
[----:B------:R-:W-:-:S02]  /*13d0*/  USEL UR4, UR30, UR4, !UP0 ;  /* 0x000000041e047287 */ /* 0x000fc4000c000000 */
[----:B------:R-:W-:Y:S02]  /*13e0*/  UIMAD.WIDE.U32 UR10, UR7, UR8, URZ ;  /* 0x00000008070a72a5 */ /* 0x000fe4000f8e00ff */
[----:B------:R-:W-:Y:S02]  /*13f0*/  @UP2 USHF.R.U32.HI UR6, URZ, UR9, UR12 ;  /* 0x00000009ff062299 */ /* 0x000fe4000801160c */
[----:B------:R-:W-:-:S03]  /*1400*/  UIMAD.WIDE.U32 UR12, UR4, UR8, URZ ;  /* 0x00000008040c72a5 */ /* 0x000fc6000f8e00ff */
[----:B------:R-:W-:Y:S02]  /*1410*/  UMOV UR10, UR11 ;  /* 0x0000000b000a7c82 */ /* 0x000fe40008000000 */
[----:B------:R-:W-:Y:S02]  /*1420*/  @UP2 USHF.R.U32.HI UR7, URZ, UR9, UR10 ;  /* 0x00000009ff072299 */ /* 0x000fe4000801160a */
[----:B------:R-:W-:Y:S02]  /*1430*/  UIMAD UR10, UR6, UR19, URZ ;  /* 0x00000013060a72a4 */ /* 0x000fe4000f8e02ff */
[----:B------:R-:W-:-:S04]  /*1440*/  UIMAD UR7, UR7, UR19, URZ ;  /* 0x00000013070772a4 */ /* 0x000fc8000f8e02ff */
[----:B------:R-:W-:-:S03]  /*1450*/  UISETP.GE.AND UP0, UPT, UR4, UR7, UPT ;  /* 0x000000070400728c */ /* 0x000fc6000bf06270 */
[----:B------:R-:W-:Y:S01]  /*1460*/  UMOV UR7, UR13 ;  /* 0x0000000d00077c82 */ /* 0x000fe20008000000 */
[----:B------:R-:W-:Y:S02]  /*1470*/  UISETP.GE.OR UP0, UPT, UR5, UR10, UP0 ;  /* 0x0000000a0500728c */ /* 0x000fe40008706670 */
[----:B------:R-:W-:Y:S02]  /*1480*/  UIMAD.WIDE.U32 UR10, UR5, UR8, URZ ;  /* 0x00000008050a72a5 */ /* 0x000fe4000f8e00ff */
[----:B------:R-:W-:Y:S02]  /*1490*/  USHF.R.U32.HI UR7, URZ, UR9, UR7 ;  /* 0x00000009ff077299 */ /* 0x000fe40008011607 */
[----:B------:R-:W-:Y:S02]  /*14a0*/  UIADD3 UR10, UPT, UPT, -UR4, URZ, URZ ;  /* 0x000000ff040a7290 */ /* 0x000fe4000fffe1ff */
[----:B------:R-:W-:Y:S02]  /*14b0*/  USEL UR7, UR4, UR7, !UP2 ;  /* 0x0000000704077287 */ /* 0x000fe4000d000000 */
[----:B------:R-:W-:Y:S01]  /*14c0*/  UIMAD UR10, UR14, UR10, UR30 ;  /* 0x0000000a0e0a72a4 */ /* 0x000fe2000f8e021e */
[----:B------:R-:W-:Y:S01]  /*14d0*/  @!UP0 UMOV UR8, UR11 ;  /* 0x0000000b00088c82 */ /* 0x000fe20008000000 */
[----:B------:R-:W-:-:S02]  /*14e0*/  UIADD3 UR11, UPT, UPT, -UR5, URZ, URZ ;  /* 0x000000ff050b7290 */ /* 0x000fc4000fffe1ff */
[----:B------:R-:W-:Y:S02]  /*14f0*/  @!UP0 USHF.R.U32.HI UR8, URZ, UR9, UR8 ;  /* 0x00000009ff088299 */ /* 0x000fe40008011608 */
[----:B------:R-:W-:Y:S02]  /*1500*/  UIADD3 UR9, UPT, UPT, -UR7, URZ, URZ ;  /* 0x000000ff07097290 */ /* 0x000fe4000fffe1ff */
[----:B------:R-:W-:Y:S02]  /*1510*/  @!UP0 USEL UR8, UR5, UR8, !UP2 ;  /* 0x0000000805088287 */ /* 0x000fe4000d000000 */
[----:B------:R-:W-:Y:S02]  /*1520*/  UIMAD UR9, UR19, UR9, UR4 ;  /* 0x00000009130972a4 */ /* 0x000fe4000f8e0204 */
[----:B------:R-:W-:Y:S02]  /*1530*/  @!UP0 UIADD3 UR7, UPT, UPT, UR7, -UR8, URZ ;  /* 0x8000000807078290 */ /* 0x000fe4000fffe0ff */
[----:B------:R-:W-:-:S02]  /*1540*/  @!UP0 UIMAD UR6, UR9, UR6, UR8 ;  /* 0x00000006090682a4 */ /* 0x000fc4000f8e0208 */
[----:B------:R-:W-:Y:S02]  /*1550*/  @!UP0 UIMAD UR4, UR7, UR19, UR5 ;  /* 0x00000013070482a4 */ /* 0x000fe4000f8e0205 */
[----:B------:R-:W-:Y:S02]  /*1560*/  UIMAD UR26, UR20, UR11, UR26 ;  /* 0x0000000b141a72a4 */ /* 0x000fe4000f8e021a */
[----:B------:R-:W-:Y:S01]  /*1570*/  UIMAD UR30, UR4, UR14, UR10 ;  /* 0x0000000e041e72a4 */ /* 0x000fe2000f8e020a */
[----:B------:R-:W-:Y:S02]  /*1580*/  @!UP0 UMOV UR5, UR6 ;  /* 0x0000000600058c82 */ /* 0x000fe40008000000 */
[----:B------:R-:W-:-:S12]  /*1590*/  UIMAD UR26, UR5, UR20, UR26 ;  /* 0x00000014051a72a4 */ /* 0x000fd8000f8e021a */
.L_x_19:
[----:B------:R-:W-:-:S09]  /*15a0*/  UISETP.NE.AND UP0, UPT, UR22, 0x1, UPT ;  /* 0x000000011600788c */ /* 0x000fd2000bf05270 */
[----:B------:R-:W-:Y:S05]  /*15b0*/  BRA.U UP0, `(.L_x_20) ;  /* 0x0000000100407547 */ /* 0x000fea000b800000 */
[----:B------:R-:W2:Y:S01]  /*15c0*/  LDCU.128 UR8, c[0x0][0xb10] ;  /* 0x00016200ff0877ac */ /* 0x000ea20008000c00 */
[----:B------:R-:W3:Y:S01]  /*15d0*/  LDCU UR12, c[0x0][0xb0c] ;  /* 0x00016180ff0c77ac */ /* 0x000ee20008000800 */
[----:B------:R-:W4:Y:S01]  /*15e0*/  LDCU UR13, c[0x0][0xb20] ;  /* 0x00016400ff0d77ac */ /* 0x000f220008000800 */
[----:B--2---:R-:W-:Y:S02]  /*15f0*/  UIMAD.WIDE.U32 UR4, UR26, UR8, URZ ;  /* 0x000000081a0472a5 */ /* 0x004fe4000f8e00ff */
[----:B------:R-:W-:Y:S02]  /*1600*/  UIMAD.WIDE.U32 UR6, UR30, UR11, URZ ;  /* 0x0000000b1e0672a5 */ /* 0x000fe4000f8e00ff */
[----:B---3--:R-:W-:Y:S02]  /*1610*/  UISETP.NE.AND UP0, UPT, UR12, 0x1, UPT ;  /* 0x000000010c00788c */ /* 0x008fe4000bf05270 */
[----:B------:R-:W-:-:S03]  /*1620*/  USHF.R.U32.HI UR5, URZ, UR9, UR5 ;  /* 0x00000009ff057299 */ /* 0x000fc60008011605 */
[----:B------:R-:W-:Y:S01]  /*1630*/  UMOV UR4, UR7 ;  /* 0x0000000700047c82 */ /* 0x000fe20008000000 */
[----:B------:R-:W-:Y:S02]  /*1640*/  USEL UR5, UR26, UR5, !UP0 ;  /* 0x000000051a057287 */ /* 0x000fe4000c000000 */
[----:B------:R-:W-:Y:S02]  /*1650*/  UISETP.NE.AND UP0, UPT, UR10, 0x1, UPT ;  /* 0x000000010a00788c */ /* 0x000fe4000bf05270 */
[----:B----4-:R-:W-:-:S04]  /*1660*/  USHF.R.U32.HI UR4, URZ, UR13, UR4 ;  /* 0x0000000dff047299 */ /* 0x010fc80008011604 */
[----:B------:R-:W-:-:S04]  /*1670*/  USEL UR4, UR30, UR4, !UP0 ;  /* 0x000000041e047287 */ /* 0x000fc8000c000000 */
[----:B------:R-:W-:Y:S02]  /*1680*/  UIADD3 UR6, UPT, UPT, UR5, -UR4, URZ ;  /* 0x8000000405067290 */ /* 0x000fe4000fffe0ff */
[----:B------:R-:W-:Y:S02]  /*1690*/  UIADD3 UR4, UPT, UPT, -UR5, UR4, URZ ;  /* 0x0000000405047290 */ /* 0x000fe4000fffe1ff */
[----:B------:R-:W-:Y:S02]  /*16a0*/  UIMAD UR30, UR6, UR10, UR30 ;  /* 0x0000000a061e72a4 */ /* 0x000fe4000f8e021e */
[----:B------:R-:W-:-:S12]  /*16b0*/  UIMAD UR26, UR4, UR12, UR26 ;  /* 0x0000000c041a72a4 */ /* 0x000fd8000f8e021a */
.L_x_20:
[----:B------:R-:W-:Y:S01]  /*16c0*/  UISETP.NE.AND UP0, UPT, UR18, 0x2, UPT ;  /* 0x000000021200788c */ /* 0x000fe2000bf05270 */
[----:B------:R-:W-:Y:S09]  /*16d0*/  BRA.U !UP6, `(.L_x_21) ;  /* 0x000000010e0c7547 */ /* 0x000ff2000b800000 */
[----:B------:R-:W-:Y:S01]  /*16e0*/  UCGABAR_WAIT ;  /* 0x0000000000007dc7 */ /* 0x000fe20008000000 */
[----:B------:R-:W-:Y:S01]  /*16f0*/  CCTL.IVALL ;  /* 0x00000000ff00798f */ /* 0x000fe20002000000 */
[----:B------:R-:W-:Y:S05]  /*1700*/  BRA `(.L_x_22) ;  /* 0x0000000000047947 */ /* 0x000fea0003800000 */
.L_x_21:
[----:B------:R-:W-:Y:S06]  /*1710*/  BAR.SYNC.DEFER_BLOCKING 0x0 ;  /* 0x0000000000007b1d */ /* 0x000fec0000010000 */
.L_x_22:
[----:B------:R-:W-:Y:S05]  /*1720*/  BRA.U UP0, `(.L_x_23) ;  /* 0x0000001500f07547 */ /* 0x000fea000b800000 */
[----:B------:R-:W2:Y:S01]  /*1730*/  LDCU UR6, c[0x0][0x38c] ;  /* 0x00007180ff0677ac */ /* 0x000ea20008000800 */
[----:B------:R-:W-:Y:S01]  /*1740*/  PLOP3.LUT P1, PT, PT, PT, UP3, 0x80, 0x8 ;  /* 0x000000000008781c */ /* 0x000fe20003f2f038 */
[----:B------:R-:W-:Y:S01]  /*1750*/  IMAD.MOV.U32 R12, RZ, RZ, 0x1 ;  /* 0x00000001ff0c7424 */ /* 0x000fe200078e00ff */
[----:B------:R-:W-:Y:S01]  /*1760*/  ISETP.EQ.OR P2, PT, R0, RZ, P3 ;  /* 0x000000ff0000720c */ /* 0x000fe20001f42670 */
[----:B------:R-:W-:Y:S01]  /*1770*/  UISETP.NE.AND UP1, UPT, UR18, URZ, UPT ;  /* 0x000000ff1200728c */ /* 0x000fe2000bf25270 */
[----:B------:R-:W-:Y:S01]  /*1780*/  PLOP3.LUT P1, PT, P1, PT, PT, 0x8, 0x80 ;  /* 0x000000000080781c */ /* 0x000fe20000f2e170 */
[----:B------:R-:W-:Y:S01]  /*1790*/  USEL UR25, URZ, 0x1, UP4 ;  /* 0x00000001ff197887 */ /* 0x000fe2000a000000 */
[----:B------:R-:W-:Y:S01]  /*17a0*/  CS2R R10, SRZ ;  /* 0x00000000000a7805 */ /* 0x000fe2000001ff00 */
[----:B------:R-:W-:Y:S01]  /*17b0*/  IMAD.MOV.U32 R9, RZ, RZ, RZ ;  /* 0x000000ffff097224 */ /* 0x000fe200078e00ff */
[----:B------:R-:W3:Y:S01]  /*17c0*/  LDCU UR39, c[0x0][0x370] ;  /* 0x00006e00ff2777ac */ /* 0x000ee20008000800 */
[----:B------:R-:W-:Y:S01]  /*17d0*/  IMAD.MOV.U32 R8, RZ, RZ, 0x1 ;  /* 0x00000001ff087424 */ /* 0x000fe200078e00ff */
[----:B------:R-:W4:Y:S01]  /*17e0*/  LDCU.64 UR28, c[0x0][0x348] ;  /* 0x00006900ff1c77ac */ /* 0x000f220008000a00 */
[----:B------:R-:W-:-:S02]  /*17f0*/  USHF.R.U32.HI UR44, URZ, 0x5, UR24 ;  /* 0x00000005ff2c7899 */ /* 0x000fc40008011618 */
[----:B--2---:R-:W-:Y:S02]  /*1800*/  UIADD3 UR5, UPT, UPT, UR6, 0x1f, URZ ;  /* 0x0000001f06057890 */ /* 0x004fe4000fffe0ff */
[----:B------:R-:W-:Y:S02]  /*1810*/  UIADD3 UR45, UPT, UPT, UR6, 0x3e, URZ ;  /* 0x0000003e062d7890 */ /* 0x000fe4000fffe0ff */
[----:B------:R-:W-:Y:S01]  /*1820*/  USHF.R.S32.HI UR4, URZ, 0x1f, UR5 ;  /* 0x0000001fff047899 */ /* 0x000fe20008011405 */
[----:B------:R-:W2:Y:S03]  /*1830*/  LDCU UR38, c[0x0][0x374] ;  /* 0x00006e80ff2677ac */ /* 0x000ea60008000800 */
[----:B------:R-:W-:Y:S02]  /*1840*/  ULEA.HI UR4, UR4, UR5, URZ, 0x5 ;  /* 0x0000000504047291 */ /* 0x000fe4000f8f28ff */
[----:B------:R-:W-:-:S02]  /*1850*/  USEL UR25, UR25, 0x2, UP1 ;  /* 0x0000000219197887 */ /* 0x000fc40008800000 */
[----:B------:R-:W-:Y:S02]  /*1860*/  USHF.R.S32.HI UR41, URZ, 0x5, UR4 ;  /* 0x00000005ff297899 */ /* 0x000fe40008011404 */
[----:B------:R-:W-:Y:S02]  /*1870*/  UIADD3 UR4, UPT, UPT, UR6, -0x1, URZ ;  /* 0xffffffff06047890 */ /* 0x000fe4000fffe0ff */
[----:B------:R-:W-:Y:S02]  /*1880*/  UISETP.LT.U32.AND UP0, UPT, UR41, 0xc, UPT ;  /* 0x0000000c2900788c */ /* 0x000fe4000bf01070 */
[----:B------:R-:W-:Y:S02]  /*1890*/  UISETP.GE.U32.AND UP2, UPT, UR4, -0x3f, UPT ;  /* 0xffffffc10400788c */ /* 0x000fe4000bf46070 */
[----:B------:R-:W-:Y:S01]  /*18a0*/  USEL UR40, UR41, 0xc, UP0 ;  /* 0x0000000c29287887 */ /* 0x000fe20008000000 */
[----:B------:R-:W-:-:S03]  /*18b0*/  UMOV UR5, URZ ;  /* 0x000000ff00057c82 */ /* 0x000fc60008000000 */
[----:B------:R-:W-:Y:S02]  /*18c0*/  UIADD3 UR21, UPT, UPT, UR40, -0x1, URZ ;  /* 0xffffffff28157890 */ /* 0x000fe4000fffe0ff */
[----:B------:R-:W-:-:S03]  /*18d0*/  UIADD3 UR43, UPT, UPT, UR41, -UR40, URZ ;  /* 0x80000028292b7290 */ /* 0x000fc6000fffe0ff */
[----:B------:R-:W-:-:S04]  /*18e0*/  @UP2 UIADD3 UR21, UPT, UPT, UR40, URZ, URZ ;  /* 0x000000ff28152290 */ /* 0x000fc8000fffe0ff */
[----:B--234-:R-:W-:-:S12]  /*18f0*/  UIADD3 UR21, UPT, UPT, UR21, 0x1, URZ ;  /* 0x0000000115157890 */ /* 0x01cfd8000fffe0ff */
.L_x_43:
[----:B------:R-:W-:Y:S01]  /*1900*/  UISETP.NE.AND UP0, UPT, UR54, URZ, UPT ;  /* 0x000000ff3600728c */ /* 0x000fe2000bf05270 */
[----:B------:R-:W2:Y:S08]  /*1910*/  S2UR UR54, SR_CgaCtaId ;  /* 0x00000000003679c3 */ /* 0x000eb00000008800 */
[----:B------:R-:W-:Y:S05]  /*1920*/  BRA.U UP0, `(.L_x_24) ;  /* 0x0000000100347547 */ /* 0x000fea000b800000 */
[----:B------:R-:W3:Y:S01]  /*1930*/  S2R R0, SR_CgaCtaId ;  /* 0x0000000000007919 */ /* 0x000ee20000008800 */
[----:B------:R-:W-:-:S04]  /*1940*/  MOV R2, 0x400 ;  /* 0x0000040000027802 */ /* 0x000fc80000000f00 */
[----:B---3--:R-:W-:Y:S02]  /*1950*/  LEA R0, R0, R2, 0x18 ;  /* 0x0000000200007211 */ /* 0x008fe400078ec0ff */
[----:B------:R-:W-:-:S03]  /*1960*/  SHF.L.U32 R2, R8, 0x1f, RZ ;  /* 0x0000001f08027819 */ /* 0x000fc600000006ff */
[----:B------:R-:W-:-:S04]  /*1970*/  IMAD R0, R9, 0x8, R0 ;  /* 0x0000000809007824 */ /* 0x000fc800078e0200 */
[----:B------:R-:W3:Y:S02]  /*1980*/  SYNCS.PHASECHK.TRANS64.TRYWAIT P0, [R0+URZ+0x170], R2 ;  /* 0x00017002000075a7 */ /* 0x000ee400080011ff */
[----:B---3--:R-:W-:Y:S05]  /*1990*/  @!P0 BRA `(.L_x_25) ;  /* 0x00000060002c8947 */ /* 0x008fea0003800000 */
.L_x_131:
[----:B------:R-:W-:Y:S01]  /*19a0*/  VIADD R9, R9, 0x1 ;  /* 0x0000000109097836 */ /* 0x000fe20000000000 */
[----:B------:R3:W-:Y:S04]  /*19b0*/  SYNCS.ARRIVE.TRANS64.A1T0 RZ, [R0+URZ+0x160], RZ ;  /* 0x000160ff00ff79a7 */ /* 0x0007e800081000ff */
[----:B------:R-:W-:-:S04]  /*19c0*/  ISETP.NE.AND P0, PT, R9, 0x2, PT ;  /* 0x000000020900780c */ /* 0x000fc80003f05270 */
[----:B------:R-:W-:Y:S02]  /*19d0*/  SEL R9, R9, RZ, P0 ;  /* 0x000000ff09097207 */ /* 0x000fe40000000000 */
[----:B---3--:R-:W-:-:S04]  /*19e0*/  SEL R0, RZ, 0x1, P0 ;  /* 0x00000001ff007807 */ /* 0x008fc80000000000 */
[----:B------:R-:W-:-:S07]  /*19f0*/  LOP3.LUT R8, R8, R0, RZ, 0x3c, !PT ;  /* 0x0000000008087212 */ /* 0x000fce00078e3cff */
.L_x_24:
[----:B------:R-:W-:Y:S01]  /*1a00*/  UMOV UR6, 0x400 ;  /* 0x0000040000067882 */ /* 0x000fe20000000000 */
[----:B------:R-:W-:Y:S01]  /*1a10*/  SHF.L.U32 R0, R12, 0x1f, RZ ;  /* 0x0000001f0c007819 */ /* 0x000fe200000006ff */
[----:B--2---:R-:W-:Y:S02]  /*1a20*/  ULEA UR6, UR54, UR6, 0x18 ;  /* 0x0000000636067291 */ /* 0x004fe4000f8ec0ff */
[----:B------:R-:W-:Y:S02]  /*1a30*/  UISETP.GE.U32.AND UP0, UPT, UR45, 0x3f, UPT ;  /* 0x0000003f2d00788c */ /* 0x000fe4000bf06070 */
[----:B------:R-:W-:Y:S02]  /*1a40*/  ULEA UR4, UR5, UR6, 0x3 ;  /* 0x0000000605047291 */ /* 0x000fe4000f8e18ff */
[----:B------:R-:W-:Y:S02]  /*1a50*/  USHF.L.U32 UR35, UR26, 0x6, URZ ;  /* 0x000000061a237899 */ /* 0x000fe400080006ff */
[----:B------:R-:W-:Y:S01]  /*1a60*/  ULEA UR11, UR30, UR44, 0x6 ;  /* 0x0000002c1e0b7291 */ /* 0x000fe2000f8e30ff */
[----:B------:R-:W-:-:S04]  /*1a70*/  UMOV UR13, URZ ;  /* 0x000000ff000d7c82 */ /* 0x000fc80008000000 */
[----:B------:R2:W3:Y:S01]  /*1a80*/  SYNCS.PHASECHK.TRANS64.TRYWAIT P0, [UR4+0x60], R0 ;  /* 0x00006000ff0075a7 */ /* 0x0004e20008001104 */
[----:B------:R-:W-:Y:S06]  /*1a90*/  BRA.U !UP0, `(.L_x_26) ;  /* 0x0000000108c07547 */ /* 0x000fec000b800000 */
[----:B------:R-:W-:Y:S01]  /*1aa0*/  UMOV UR7, URZ ;  /* 0x000000ff00077c82 */ /* 0x000fe20008000000 */
[----:B------:R-:W-:-:S05]  /*1ab0*/  UMOV UR4, UR5 ;  /* 0x0000000500047c82 */ /* 0x000fca0008000000 */
.L_x_32:
[----:B------:R-:W-:Y:S01]  /*1ac0*/  ULEA UR33, UR4, UR6, 0x3 ;  /* 0x0000000604217291 */ /* 0x000fe2000f8e18ff */
[----:B---3--:R-:W-:Y:S01]  /*1ad0*/  @!P3 MOV R2, 0x4000 ;  /* 0x000040000002b802 */ /* 0x008fe20000000f00 */
[----:B-1-34-:R-:W-:Y:S10]  /*1ae0*/  @P0 BRA `(.L_x_27) ;  /* 0x00000000000c0947 */ /* 0x01aff40003800000 */
[----:B------:R-:W-:-:S04]  /*1af0*/  SHF.L.U32 R3, R12, 0x1f, RZ ;  /* 0x0000001f0c037819 */ /* 0x000fc800000006ff */
[----:B------:R-:W3:Y:S02]  /*1b00*/  SYNCS.PHASECHK.TRANS64.TRYWAIT P0, [UR33+0x60], R3 ;  /* 0x00006003ff0075a7 */ /* 0x000ee40008001121 */
[----:B---3--:R-:W-:Y:S05]  /*1b10*/  @!P0 BRA `(.L_x_28) ;  /* 0x0000005c00e08947 */ /* 0x008fea0003800000 */
.L_x_27:
[----:B------:R3:W-:Y:S01]  /*1b20*/  @!P3 SYNCS.ARRIVE.TRANS64 RZ, [UR33], R2 ;  /* 0x00000002ffffb9a7 */ /* 0x0007e20008000021 */
[----:B------:R-:W-:-:S04]  /*1b30*/  ULOP3.LUT UR5, UR25, 0x2, URZ, 0xfc, !UPT ;  /* 0x0000000219057892 */ /* 0x000fc8000f8efcff */
[----:B------:R-:W-:-:S09]  /*1b40*/  UISETP.NE.AND UP0, UPT, UR5, 0x2, UPT ;  /* 0x000000020500788c */ /* 0x000fd2000bf05270 */
[----:B------:R-:W-:Y:S05]  /*1b50*/  BRA.U UP0, `(.L_x_29) ;  /* 0x0000000100047547 */ /* 0x000fea000b800000 */
[----:B-1----:R-:W-:Y:S05]  /*1b60*/  BPT.TRAP 0x1 ;  /* 0x000000040000795c */ /* 0x002fea0000300000 */
.L_x_29:
[----:B------:R-:W-:Y:S04]  /*1b70*/  BSSY.RECONVERGENT B0, `(.L_x_30) ;  /* 0x0000003000007945 */ /* 0x000fe80003800200 */
[----:B------:R-:W-:Y:S05]  /*1b80*/  @P2 BRA `(.L_x_31) ;  /* 0x0000000000042947 */ /* 0x000fea0003800000 */
[----:B-1----:R-:W-:Y:S05]  /*1b90*/  BPT.TRAP 0x1 ;  /* 0x000000040000795c */ /* 0x002fea0000300000 */
.L_x_31:
[----:B-1----:R-:W-:Y:S05]  /*1ba0*/  BSYNC.RECONVERGENT B0 ;  /* 0x0000000000007941 */ /* 0x002fea0003800200 */
.L_x_30:
[----:B------:R-:W-:Y:S02]  /*1bb0*/  UIADD3 UR5, UPT, UPT, UR4, 0x1, URZ ;  /* 0x0000000104057890 */ /* 0x000fe4000fffe0ff */
[----:B------:R-:W-:Y:S02]  /*1bc0*/  ULEA UR32, UR4, UR6, 0xd ;  /* 0x0000000604207291 */ /* 0x000fe4000f8e68ff */
[----:B------:R-:W-:Y:S02]  /*1bd0*/  UISETP.NE.AND UP0, UPT, UR5, 0xc, UPT ;  /* 0x0000000c0500788c */ /* 0x000fe4000bf05270 */
[----:B------:R-:W-:Y:S02]  /*1be0*/  USHF.L.U32 UR34, UR7, 0x5, URZ ;  /* 0x0000000507227899 */ /* 0x000fe400080006ff */
[----:B------:R-:W-:Y:S02]  /*1bf0*/  USEL UR9, URZ, 0x1, UP0 ;  /* 0x00000001ff097887 */ /* 0x000fe40008000000 */
[----:B------:R-:W-:-:S02]  /*1c00*/  USEL UR5, UR5, URZ, UP0 ;  /* 0x000000ff05057287 */ /* 0x000fc40008000000 */
[----:B------:R-:W-:Y:S02]  /*1c10*/  UIADD3 UR14, UP0, UPT, UR28, 0x180, URZ ;  /* 0x000001801c0e7890 */ /* 0x000fe4000ff1e0ff */
[----:B------:R-:W-:Y:S01]  /*1c20*/  ULEA UR8, UR5, UR6, 0x3 ;  /* 0x0000000605087291 */ /* 0x000fe2000f8e18ff */
[----:B------:R-:W-:Y:S01]  /*1c30*/  LOP3.LUT R12, R12, UR9, RZ, 0x3c, !PT ;  /* 0x000000090c0c7c12 */ /* 0x000fe2000f8e3cff */
[----:B------:R-:W-:Y:S02]  /*1c40*/  ULEA UR4, UR4, UR24, 0xb ;  /* 0x0000001804047291 */ /* 0x000fe4000f8e58ff */
[----:B------:R-:W-:Y:S01]  /*1c50*/  UIADD3 UR7, UPT, UPT, UR7, 0x1, URZ ;  /* 0x0000000107077890 */ /* 0x000fe2000fffe0ff */
[----:B--2---:R-:W-:Y:S01]  /*1c60*/  SHF.L.U32 R0, R12, 0x1f, RZ ;  /* 0x0000001f0c007819 */ /* 0x004fe200000006ff */
[----:B------:R-:W-:Y:S02]  /*1c70*/  UIADD3 UR16, UP1, UPT, UR28, 0x80, URZ ;  /* 0x000000801c107890 */ /* 0x000fe4000ff3e0ff */
[----:B------:R-:W-:Y:S01]  /*1c80*/  UIADD3.X UR15, UPT, UPT, URZ, UR29, URZ, UP0, !UPT ;  /* 0x0000001dff0f7290 */ /* 0x000fe200087fe4ff */
[----:B------:R4:W1:Y:S01]  /*1c90*/  SYNCS.PHASECHK.TRANS64.TRYWAIT P0, [UR8+0x60], R0 ;  /* 0x00006000ff0075a7 */ /* 0x0008620008001108 */
[----:B------:R-:W-:-:S02]  /*1ca0*/  ULEA UR4, UR4, UR6, 0x2 ;  /* 0x0000000604047291 */ /* 0x000fc4000f8e10ff */
[----:B------:R-:W-:Y:S02]  /*1cb0*/  UISETP.NE.AND UP0, UPT, UR7, UR21, UPT ;  /* 0x000000150700728c */ /* 0x000fe4000bf05270 */
[----:B------:R-:W-:Y:S02]  /*1cc0*/  UIADD3.X UR17, UPT, UPT, URZ, UR29, URZ, UP1, !UPT ;  /* 0x0000001dff117290 */ /* 0x000fe40008ffe4ff */
[----:B------:R-:W-:Y:S02]  /*1cd0*/  UIADD3 UR32, UPT, UPT, UR32, 0x6800, URZ ;  /* 0x0000680020207890 */ /* 0x000fe4000fffe0ff */
[----:B------:R-:W-:Y:S01]  /*1ce0*/  UIADD3 UR8, UPT, UPT, UR4, 0x1e800, URZ ;  /* 0x0001e80004087890 */ /* 0x000fe2000fffe0ff */
[----:B------:R-:W-:Y:S01]  /*1cf0*/  UMOV UR18, 0x0 ;  /* 0x0000000000127882 */ /* 0x000fe20000000000 */
[----:B------:R-:W-:Y:S01]  /*1d00*/  UMOV UR19, 0x10000000 ;  /* 0x1000000000137882 */ /* 0x000fe20000000000 */
[----:B------:R-:W-:Y:S01]  /*1d10*/  UMOV UR4, 0x30000 ;  /* 0x0003000000047882 */ /* 0x000fe20000000000 */
[----:B------:R-:W-:Y:S01]  /*1d20*/  UMOV UR12, UR36 ;  /* 0x00000024000c7c82 */ /* 0x000fe20008000000 */
[----:B------:R-:W-:Y:S01]  /*1d30*/  UMOV UR9, UR33 ;  /* 0x0000002100097c82 */ /* 0x000fe20008000000 */
[----:B------:R-:W-:Y:S01]  /*1d40*/  UMOV UR10, UR34 ;  /* 0x00000022000a7c82 */ /* 0x000fe20008000000 */
[----:B------:R-:W-:Y:S01]  /*1d50*/  UTMALDG.3D [UR32], [UR16], desc[UR18] ;  /* 0x00001220100075b4 */ /* 0x000fe20008011000 */
[----:B------:R-:W-:Y:S01]  /*1d60*/  UMOV UR13, UR21 ;  /* 0x00000015000d7c82 */ /* 0x000fe20008000000 */
[----:B------:R2:W-:Y:S02]  /*1d70*/  UTMALDG.3D.MULTICAST [UR8], [UR14], UR4, desc[UR18] ;  /* 0x000012080e0073b4 */ /* 0x0005e40008011804 */
[----:B--2---:R-:W-:Y:S01]  /*1d80*/  UMOV UR4, UR5 ;  /* 0x0000000500047c82 */ /* 0x004fe20008000000 */
[----:B------:R-:W-:Y:S05]  /*1d90*/  BRA.U UP0, `(.L_x_32) ;  /* 0xfffffffd00487547 */ /* 0x000fea000b83ffff */
.L_x_26:
[----:B------:R-:W-:Y:S01]  /*1da0*/  ULEA UR4, UR5, UR6, 0x3 ;  /* 0x0000000605047291 */ /* 0x000fe2000f8e18ff */
[----:B--2-4-:R-:W-:Y:S01]  /*1db0*/  SHF.L.U32 R0, R12, 0x1f, RZ ;  /* 0x0000001f0c007819 */ /* 0x014fe200000006ff */
[----:B------:R-:W-:Y:S01]  /*1dc0*/  @!P1 SYNCS.ARRIVE.TRANS64.A1T0 RZ, [UR6+0xf8], RZ ;  /* 0x0000f8ffffff99a7 */ /* 0x000fe20008100006 */
[----:B------:R-:W-:-:S06]  /*1dd0*/  UISETP.GT.AND UP0, UPT, UR41, UR40, UPT ;  /* 0x000000282900728c */ /* 0x000fcc000bf04270 */
[----:B-1-3--:R1:W2:Y:S03]  /*1de0*/  SYNCS.PHASECHK.TRANS64.TRYWAIT P0, [UR4+0x60], R0 ;  /* 0x00006000ff0075a7 */ /* 0x00a2a60008001104 */
[----:B------:R-:W-:Y:S05]  /*1df0*/  BRA.U !UP0, `(.L_x_33) ;  /* 0x0000000108c47547 */ /* 0x000fea000b800000 */
[----:B------:R-:W-:Y:S01]  /*1e00*/  UIADD3 UR26, UPT, UPT, UR43, UR13, URZ ;  /* 0x0000000d2b1a7290 */ /* 0x000fe2000fffe0ff */
[----:B------:R-:W-:-:S11]  /*1e10*/  UMOV UR4, UR5 ;  /* 0x0000000500047c82 */ /* 0x000fd60008000000 */
.L_x_39:
[----:B------:R-:W-:Y:S01]  /*1e20*/  ULEA UR17, UR4, UR6, 0x3 ;  /* 0x0000000604117291 */ /* 0x000fe2000f8e18ff */
[----:B--2---:R-:W-:Y:S01]  /*1e30*/  @!P3 MOV R2, 0x4000 ;  /* 0x000040000002b802 */ /* 0x004fe20000000f00 */
[----:B--2-4-:R-:W-:Y:S10]  /*1e40*/  @P0 BRA `(.L_x_34) ;  /* 0x00000000000c0947 */ /* 0x014ff40003800000 */
[----:B------:R-:W-:-:S04]  /*1e50*/  SHF.L.U32 R3, R12, 0x1f, RZ ;  /* 0x0000001f0c037819 */ /* 0x000fc800000006ff */
[----:B------:R-:W2:Y:S02]  /*1e60*/  SYNCS.PHASECHK.TRANS64.TRYWAIT P0, [UR17+0x60], R3 ;  /* 0x00006003ff0075a7 */ /* 0x000ea40008001111 */
[----:B--2---:R-:W-:Y:S05]  /*1e70*/  @!P0 BRA `(.L_x_35) ;  /* 0x0000005c00208947 */ /* 0x004fea0003800000 */
.L_x_34:
[----:B------:R2:W-:Y:S01]  /*1e80*/  @!P3 SYNCS.ARRIVE.TRANS64 RZ, [UR17], R2 ;  /* 0x00000002ffffb9a7 */ /* 0x0005e20008000011 */
[----:B------:R-:W-:-:S04]  /*1e90*/  ULOP3.LUT UR5, UR25, 0x2, URZ, 0xfc, !UPT ;  /* 0x0000000219057892 */ /* 0x000fc8000f8efcff */
[----:B------:R-:W-:-:S09]  /*1ea0*/  UISETP.NE.AND UP0, UPT, UR5, 0x2, UPT ;  /* 0x000000020500788c */ /* 0x000fd2000bf05270 */
[----:B------:R-:W-:Y:S05]  /*1eb0*/  BRA.U UP0, `(.L_x_36) ;  /* 0x0000000100047547 */ /* 0x000fea000b800000 */
[----:B------:R-:W-:Y:S05]  /*1ec0*/  BPT.TRAP 0x1 ;  /* 0x000000040000795c */ /* 0x000fea0000300000 */
.L_x_36:
[----:B------:R-:W-:Y:S04]  /*1ed0*/  BSSY.RECONVERGENT B0, `(.L_x_37) ;  /* 0x0000003000007945 */ /* 0x000fe80003800200 */
[----:B------:R-:W-:Y:S05]  /*1ee0*/  @P2 BRA `(.L_x_38) ;  /* 0x0000000000042947 */ /* 0x000fea0003800000 */
[----:B------:R-:W-:Y:S05]  /*1ef0*/  BPT.TRAP 0x1 ;  /* 0x000000040000795c */ /* 0x000fea0000300000 */
.L_x_38:
[----:B------:R-:W-:Y:S05]  /*1f00*/  BSYNC.RECONVERGENT B0 ;  /* 0x0000000000007941 */ /* 0x000fea0003800200 */
.L_x_37:
[----:B------:R-:W-:Y:S02]  /*1f10*/  UIADD3 UR5, UPT, UPT, UR4, 0x1, URZ ;  /* 0x0000000104057890 */ /* 0x000fe4000fffe0ff */
[----:B------:R-:W-:Y:S02]  /*1f20*/  ULEA UR16, UR4, UR6, 0xd ;  /* 0x0000000604107291 */ /* 0x000fe4000f8e68ff */
[----:B------:R-:W-:Y:S02]  /*1f30*/  UISETP.NE.AND UP0, UPT, UR5, 0xc, UPT ;  /* 0x0000000c0500788c */ /* 0x000fe4000bf05270 */
[----:B------:R-:W-:Y:S02]  /*1f40*/  ULEA UR4, UR4, UR24, 0xb ;  /* 0x0000001804047291 */ /* 0x000fe4000f8e58ff */
[----:B------:R-:W-:Y:S02]  /*1f50*/  USEL UR8, URZ, 0x1, UP0 ;  /* 0x00000001ff087887 */ /* 0x000fe40008000000 */
[----:B------:R-:W-:-:S02]  /*1f60*/  USEL UR5, UR5, URZ, UP0 ;  /* 0x000000ff05057287 */ /* 0x000fc40008000000 */
[----:B------:R-:W-:Y:S02]  /*1f70*/  UIADD3 UR22, UP1, UPT, UR28, 0x80, URZ ;  /* 0x000000801c167890 */ /* 0x000fe4000ff3e0ff */
[----:B------:R-:W-:Y:S01]  /*1f80*/  UIADD3 UR14, UP0, UPT, UR28, 0x180, URZ ;  /* 0x000001801c0e7890 */ /* 0x000fe2000ff1e0ff */
[----:B------:R-:W-:Y:S01]  /*1f90*/  LOP3.LUT R12, R12, UR8, RZ, 0x3c, !PT ;  /* 0x000000080c0c7c12 */ /* 0x000fe2000f8e3cff */
[----:B------:R-:W-:Y:S02]  /*1fa0*/  ULEA UR4, UR4, UR6, 0x2 ;  /* 0x0000000604047291 */ /* 0x000fe4000f8e10ff */
[----:B------:R-:W-:Y:S01]  /*1fb0*/  ULEA UR7, UR5, UR6, 0x3 ;  /* 0x0000000605077291 */ /* 0x000fe2000f8e18ff */
[----:B-1----:R-:W-:Y:S01]  /*1fc0*/  SHF.L.U32 R0, R12, 0x1f, RZ ;  /* 0x0000001f0c007819 */ /* 0x002fe200000006ff */
[----:B------:R-:W-:Y:S02]  /*1fd0*/  USHF.L.U32 UR18, UR13, 0x5, URZ ;  /* 0x000000050d127899 */ /* 0x000fe400080006ff */
[----:B------:R-:W-:-:S02]  /*1fe0*/  UIADD3 UR16, UPT, UPT, UR16, 0x6800, URZ ;  /* 0x0000680010107890 */ /* 0x000fc4000fffe0ff */
[----:B------:R-:W-:Y:S02]  /*1ff0*/  UIADD3.X UR23, UPT, UPT, URZ, UR29, URZ, UP1, !UPT ;  /* 0x0000001dff177290 */ /* 0x000fe40008ffe4ff */
[----:B------:R-:W-:Y:S01]  /*2000*/  UIADD3 UR8, UPT, UPT, UR4, 0x1e800, URZ ;  /* 0x0001e80004087890 */ /* 0x000fe2000fffe0ff */
[----:B------:R3:W4:Y:S01]  /*2010*/  SYNCS.PHASECHK.TRANS64.TRYWAIT P0, [UR7+0x60], R0 ;  /* 0x00006000ff0075a7 */ /* 0x0007220008001107 */
[----:B------:R-:W-:Y:S01]  /*2020*/  UIADD3.X UR15, UPT, UPT, URZ, UR29, URZ, UP0, !UPT ;  /* 0x0000001dff0f7290 */ /* 0x000fe200087fe4ff */
[----:B------:R-:W-:Y:S01]  /*2030*/  UMOV UR30, 0x0 ;  /* 0x00000000001e7882 */ /* 0x000fe20000000000 */
[----:B------:R-:W-:Y:S01]  /*2040*/  UMOV UR31, 0x10000000 ;  /* 0x10000000001f7882 */ /* 0x000fe20000000000 */
[----:B------:R-:W-:Y:S01]  /*2050*/  UMOV UR19, UR35 ;  /* 0x0000002300137c82 */ /* 0x000fe20008000000 */
[----:B------:R-:W-:Y:S01]  /*2060*/  UMOV UR20, UR36 ;  /* 0x0000002400147c82 */ /* 0x000fe20008000000 */
[----:B------:R-:W-:Y:S01]  /*2070*/  UMOV UR7, 0x30000 ;  /* 0x0003000000077882 */ /* 0x000fe20000000000 */
[----:B------:R-:W-:Y:S01]  /*2080*/  UMOV UR12, UR36 ;  /* 0x00000024000c7c82 */ /* 0x000fe20008000000 */
[----:B------:R-:W-:Y:S01]  /*2090*/  UMOV UR9, UR17 ;  /* 0x0000001100097c82 */ /* 0x000fe20008000000 */
[----:B------:R-:W-:Y:S01]  /*20a0*/  UMOV UR10, UR18 ;  /* 0x00000012000a7c82 */ /* 0x000fe20008000000 */
[----:B------:R3:W-:Y:S01]  /*20b0*/  UTMALDG.3D [UR16], [UR22], desc[UR30] ;  /* 0x00001e10160075b4 */ /* 0x0007e20008011000 */
[----:B------:R-:W-:Y:S01]  /*20c0*/  UIADD3 UR13, UPT, UPT, UR13, 0x1, URZ ;  /* 0x000000010d0d7890 */ /* 0x000fe2000fffe0ff */
[----:B------:R-:W-:-:S03]  /*20d0*/  UMOV UR4, UR5 ;  /* 0x0000000500047c82 */ /* 0x000fc60008000000 */
[----:B------:R-:W-:Y:S01]  /*20e0*/  UISETP.NE.AND UP0, UPT, UR13, UR26, UPT ;  /* 0x0000001a0d00728c */ /* 0x000fe2000bf05270 */
[----:B------:R3:W-:Y:S08]  /*20f0*/  UTMALDG.3D.MULTICAST [UR8], [UR14], UR7, desc[UR30] ;  /* 0x00001e080e0073b4 */ /* 0x0007f00008011807 */
[----:B---3--:R-:W-:Y:S05]  /*2100*/  BRA.U UP0, `(.L_x_39) ;  /* 0xfffffffd00447547 */ /* 0x008fea000b83ffff */
.L_x_33:
[C---:B------:R-:W-:Y:S01]  /*2110*/  LEA R3, R11.reuse, UR6, 0x3 ;  /* 0x000000060b037c11 */ /* 0x040fe2000f8e18ff */
[----:B------:R-:W-:Y:S01]  /*2120*/  NOP ;  /* 0x0000000000007918 */ /* 0x000fe20000000000 */
[----:B-1----:R-:W-:Y:S02]  /*2130*/  SHF.L.U32 R0, R10, 0x1f, RZ ;  /* 0x0000001f0a007819 */ /* 0x002fe400000006ff */
[----:B------:R-:W-:Y:S02]  /*2140*/  LEA R4, R11, UR6, 0x4 ;  /* 0x000000060b047c11 */ /* 0x000fe4000f8e20ff */
[----:B--2-4-:R-:W1:Y:S02]  /*2150*/  SYNCS.PHASECHK.TRANS64.TRYWAIT P0, [R3+URZ+0x100], R0 ;  /* 0x00010000030075a7 */ /* 0x014e6400080011ff */
[----:B-1----:R-:W-:Y:S05]  /*2160*/  @!P0 BRA `(.L_x_40) ;  /* 0x00000058007c8947 */ /* 0x002fea0003800000 */
.L_x_134:
[----:B------:R-:W2:Y:S01]  /*2170*/  LDS.128 R4, [R4+0x190] ;  /* 0x0001900004047984 */ /* 0x000ea20000000c00 */
[----:B------:R-:W-:Y:S01]  /*2180*/  UISETP.GE.AND UP0, UPT, UR42, 0x1, UPT ;  /* 0x000000012a00788c */ /* 0x000fe2000bf06270 */
[----:B------:R-:W-:Y:S01]  /*2190*/  @!PT LDS RZ, [RZ] ;  /* 0x00000000fffff984 */ /* 0x000fe20000000800 */
[----:B------:R-:W-:Y:S01]  /*21a0*/  @!PT LDS RZ, [RZ] ;  /* 0x00000000fffff984 */ /* 0x000fe20000000800 */
[----:B------:R-:W-:Y:S01]  /*21b0*/  @!PT LDS RZ, [RZ] ;  /* 0x00000000fffff984 */ /* 0x000fe20000000800 */
[----:B------:R-:W-:Y:S01]  /*21c0*/  @!PT LDS RZ, [RZ] ;  /* 0x00000000fffff984 */ /* 0x000fe20000000800 */
[----:B------:R3:W-:Y:S06]  /*21d0*/  MEMBAR.ALL.CTA ;  /* 0x0000000000007992 */ /* 0x0007ec0000008000 */
[----:B---3--:R-:W3:Y:S01]  /*21e0*/  FENCE.VIEW.ASYNC.S ;  /* 0x00000000000073c6 */ /* 0x008ee20000000000 */
[----:B--2---:R-:W-:-:S13]  /*21f0*/  LOP3.LUT P0, RZ, R6, 0x1, RZ, 0xc0, !PT ;  /* 0x0000000106ff7812 */ /* 0x004fda000780c0ff */
[----:B---3--:R-:W-:Y:S01]  /*2200*/  VOTEU.ANY UP1, P0 ;  /* 0x0000000000ff7886 */ /* 0x008fe20000020100 */
[----:B------:R-:W-:-:S13]  /*2210*/  PLOP3.LUT P0, PT, PT, PT, UP1, 0x80, 0x8 ;  /* 0x000000000008781c */ /* 0x000fda0003f0f018 */
[----:B-1----:R-:W-:Y:S02]  /*2220*/  @P0 LOP3.LUT R0, R5, 0xffff, RZ, 0xc0, !PT ;  /* 0x0000ffff05000812 */ /* 0x002fe400078ec0ff */
[----:B------:R-:W-:Y:S02]  /*2230*/  @P0 MOV R2, R4 ;  /* 0x0000000400020202 */ /* 0x000fe40000000f00 */
[----:B------:R-:W-:Y:S01]  /*2240*/  @P0 R2UR UR7, R0 ;  /* 0x00000000000702ca */ /* 0x000fe200000e0000 */
[----:B------:R-:W-:Y:S01]  /*2250*/  VIADD R0, R3, 0x110 ;  /* 0x0000011003007836 */ /* 0x000fe20000000000 */
[----:B------:R-:W-:Y:S02]  /*2260*/  @P0 SHF.R.U32.HI R4, RZ, 0x10, R5 ;  /* 0x00000010ff040819 */ /* 0x000fe40000011605 */
[----:B------:R-:W-:Y:S02]  /*2270*/  @P0 R2UR UR8, R2 ;  /* 0x00000000020802ca */ /* 0x000fe400000e0000 */
[----:B------:R-:W-:-:S02]  /*2280*/  PRMT R0, RZ, 0x654, R0 ;  /* 0x00000654ff007816 */ /* 0x000fc40000000000 */
[----:B------:R-:W-:Y:S02]  /*2290*/  @P0 R2UR UR4, R4 ;  /* 0x00000000040402ca */ /* 0x000fe400000e0000 */
[----:B------:R1:W-:Y:S03]  /*22a0*/  SYNCS.ARRIVE.TRANS64.RED.A1T0 RZ, [R0+URZ], RZ ;  /* 0x000000ff00ff79a7 */ /* 0x0003e600081004ff */
[----:B------:R-:W-:-:S04]  /*22b0*/  @UP1 UMOV UR27, UR7 ;  /* 0x00000007001b1c82 */ /* 0x000fc80008000000 */
[----:B------:R-:W-:-:S04]  /*22c0*/  @UP1 UMOV UR37, UR8 ;  /* 0x0000000800251c82 */ /* 0x000fc80008000000 */
[----:B------:R-:W-:Y:S01]  /*22d0*/  @UP1 UMOV UR36, UR4 ;  /* 0x0000000400241c82 */ /* 0x000fe20008000000 */
[----:B------:R-:W-:Y:S05]  /*22e0*/  BRA.U !UP0, `(.L_x_41) ;  /* 0x0000000108d47547 */ /* 0x000fea000b800000 */
[----:B------:R-:W2:Y:S01]  /*22f0*/  LDCU.128 UR12, c[0x0][0xb10] ;  /* 0x00016200ff0c77ac */ /* 0x000ea20008000c00 */
[----:B------:R-:W3:Y:S01]  /*2300*/  LDCU UR26, c[0x0][0xb20] ;  /* 0x00016400ff1a77ac */ /* 0x000ee20008000800 */
[----:B------:R-:W4:Y:S01]  /*2310*/  LDCU UR20, c[0x0][0xb0c] ;  /* 0x00016180ff1477ac */ /* 0x000f220008000800 */
[----:B------:R-:W1:Y:S01]  /*2320*/  LDCU.64 UR10, c[0x0][0xb28] ;  /* 0x00016500ff0a77ac */ /* 0x000e620008000a00 */
[----:B------:R-:W-:Y:S02]  /*2330*/  UISETP.NE.AND UP3, UPT, UR42, 0x1, UPT ;  /* 0x000000012a00788c */ /* 0x000fe4000bf65270 */
[----:B--2---:R-:W-:Y:S02]  /*2340*/  UIMAD.WIDE.U32 UR16, UR38, UR15, URZ ;  /* 0x0000000f261072a5 */ /* 0x004fe4000f8e00ff */
[----:B------:R-:W-:Y:S02]  /*2350*/  UIMAD.WIDE.U32 UR8, UR39, UR12, URZ ;  /* 0x0000000c270872a5 */ /* 0x000fe4000f8e00ff */
[----:B------:R-:W-:-:S02]  /*2360*/  UISETP.NE.AND UP0, UPT, UR14, 0x1, UPT ;  /* 0x000000010e00788c */ /* 0x000fc4000bf05270 */
[----:B------:R-:W-:Y:S01]  /*2370*/  UIMAD.WIDE.U32 UR22, UR27, UR15, URZ ;  /* 0x0000000f1b1672a5 */ /* 0x000fe2000f8e00ff */
[----:B------:R-:W-:Y:S02]  /*2380*/  UMOV UR16, UR17 ;  /* 0x0000001100107c82 */ /* 0x000fe40008000000 */
[----:B------:R-:W-:Y:S01]  /*2390*/  UMOV UR8, UR9 ;  /* 0x0000000900087c82 */ /* 0x000fe20008000000 */
[----:B---3--:R-:W-:Y:S02]  /*23a0*/  USHF.R.U32.HI UR16, URZ, UR26, UR16 ;  /* 0x0000001aff107299 */ /* 0x008fe40008011610 */
[----:B----4-:R-:W-:Y:S02]  /*23b0*/  UISETP.NE.AND UP2, UPT, UR20, 0x1, UPT ;  /* 0x000000011400788c */ /* 0x010fe4000bf45270 */
[----:B------:R-:W-:Y:S02]  /*23c0*/  USHF.R.U32.HI UR8, URZ, UR13, UR8 ;  /* 0x0000000dff087299 */ /* 0x000fe40008011608 */
[----:B------:R-:W-:-:S02]  /*23d0*/  USEL UR7, UR38, UR16, !UP0 ;  /* 0x0000001026077287 */ /* 0x000fc4000c000000 */
[----:B------:R-:W-:Y:S02]  /*23e0*/  USEL UR8, UR39, UR8, !UP2 ;  /* 0x0000000827087287 */ /* 0x000fe4000d000000 */
[----:B-1----:R-:W-:Y:S01]  /*23f0*/  UIMAD.WIDE.U32 UR16, UR7, UR10, URZ ;  /* 0x0000000a071072a5 */ /* 0x002fe2000f8e00ff */
[----:B------:R-:W-:Y:S01]  /*2400*/  UMOV UR4, UR23 ;  /* 0x0000001700047c82 */ /* 0x000fe20008000000 */
[----:B------:R-:W-:Y:S02]  /*2410*/  UIMAD.WIDE.U32 UR18, UR37, UR12, URZ ;  /* 0x0000000c251272a5 */ /* 0x000fe4000f8e00ff */
[----:B------:R-:W-:-:S03]  /*2420*/  UIMAD.WIDE.U32 UR22, UR8, UR10, URZ ;  /* 0x0000000a081672a5 */ /* 0x000fc6000f8e00ff */
[----:B------:R-:W-:Y:S01]  /*2430*/  UMOV UR16, UR17 ;  /* 0x0000001100107c82 */ /* 0x000fe20008000000 */
[----:B------:R-:W-:Y:S02]  /*2440*/  USHF.R.U32.HI UR4, URZ, UR26, UR4 ;  /* 0x0000001aff047299 */ /* 0x000fe40008011604 */
[----:B------:R-:W-:Y:S01]  /*2450*/  @UP3 USHF.R.U32.HI UR7, URZ, UR11, UR16 ;  /* 0x0000000bff073299 */ /* 0x000fe20008011610 */
[----:B------:R-:W-:Y:S01]  /*2460*/  UMOV UR18, UR19 ;  /* 0x0000001300127c82 */ /* 0x000fe20008000000 */
[----:B------:R-:W-:Y:S01]  /*2470*/  UMOV UR22, UR23 ;  /* 0x0000001700167c82 */ /* 0x000fe20008000000 */
[----:B------:R-:W-:Y:S02]  /*2480*/  USHF.R.U32.HI UR13, URZ, UR13, UR18 ;  /* 0x0000000dff0d7299 */ /* 0x000fe40008011612 */
[----:B------:R-:W-:Y:S02]  /*2490*/  USEL UR4, UR27, UR4, !UP0 ;  /* 0x000000041b047287 */ /* 0x000fe4000c000000 */
[----:B------:R-:W-:-:S02]  /*24a0*/  @UP3 USHF.R.U32.HI UR8, URZ, UR11, UR22 ;  /* 0x0000000bff083299 */ /* 0x000fc40008011616 */
[----:B------:R-:W-:Y:S02]  /*24b0*/  UIMAD UR9, UR42, UR7, URZ ;  /* 0x000000072a0972a4 */ /* 0x000fe4000f8e02ff */
[----:B------:R-:W-:Y:S02]  /*24c0*/  USEL UR7, UR37, UR13, !UP2 ;  /* 0x0000000d25077287 */ /* 0x000fe4000d000000 */
[----:B------:R-:W-:Y:S02]  /*24d0*/  UIMAD UR12, UR42, UR8, URZ ;  /* 0x000000082a0c72a4 */ /* 0x000fe4000f8e02ff */
[----:B------:R-:W-:Y:S02]  /*24e0*/  UISETP.GE.AND UP0, UPT, UR4, UR9, UPT ;  /* 0x000000090400728c */ /* 0x000fe4000bf06270 */
[----:B------:R-:W-:Y:S02]  /*24f0*/  UIMAD.WIDE.U32 UR16, UR4, UR10, URZ ;  /* 0x0000000a041072a5 */ /* 0x000fe4000f8e00ff */
[----:B------:R-:W-:-:S02]  /*2500*/  UISETP.GE.OR UP0, UPT, UR7, UR12, UP0 ;  /* 0x0000000c0700728c */ /* 0x000fc40008706670 */
[----:B------:R-:W-:Y:S02]  /*2510*/  UIMAD.WIDE.U32 UR12, UR7, UR10, URZ ;  /* 0x0000000a070c72a5 */ /* 0x000fe4000f8e00ff */
[----:B------:R-:W-:Y:S01]  /*2520*/  UIADD3 UR15, UPT, UPT, -UR4, URZ, URZ ;  /* 0x000000ff040f7290 */ /* 0x000fe2000fffe1ff */
[----:B------:R-:W-:Y:S01]  /*2530*/  UMOV UR10, UR17 ;  /* 0x00000011000a7c82 */ /* 0x000fe20008000000 */
[----:B------:R-:W-:Y:S02]  /*2540*/  UIADD3 UR12, UPT, UPT, -UR7, URZ, URZ ;  /* 0x000000ff070c7290 */ /* 0x000fe4000fffe1ff */
[----:B------:R-:W-:-:S03]  /*2550*/  USHF.R.U32.HI UR10, URZ, UR11, UR10 ;  /* 0x0000000bff0a7299 */ /* 0x000fc6000801160a */
[----:B------:R-:W-:Y:S01]  /*2560*/  @!UP0 UMOV UR9, UR13 ;  /* 0x0000000d00098c82 */ /* 0x000fe20008000000 */
[----:B------:R-:W-:Y:S02]  /*2570*/  UIMAD UR15, UR14, UR15, UR27 ;  /* 0x0000000f0e0f72a4 */ /* 0x000fe4000f8e021b */
[----:B------:R-:W-:Y:S02]  /*2580*/  USEL UR10, UR4, UR10, !UP3 ;  /* 0x0000000a040a7287 */ /* 0x000fe4000d800000 */
[----:B------:R-:W-:Y:S02]  /*2590*/  @!UP0 USHF.R.U32.HI UR9, URZ, UR11, UR9 ;  /* 0x0000000bff098299 */ /* 0x000fe40008011609 */
[----:B------:R-:W-:Y:S02]  /*25a0*/  UIADD3 UR11, UPT, UPT, -UR10, URZ, URZ ;  /* 0x000000ff0a0b7290 */ /* 0x000fe4000fffe1ff */
[----:B------:R-:W-:Y:S02]  /*25b0*/  @!UP0 USEL UR9, UR7, UR9, !UP3 ;  /* 0x0000000907098287 */ /* 0x000fe4000d800000 */
[----:B------:R-:W-:-:S02]  /*25c0*/  UIMAD UR11, UR42, UR11, UR4 ;  /* 0x0000000b2a0b72a4 */ /* 0x000fc4000f8e0204 */
[----:B------:R-:W-:Y:S02]  /*25d0*/  @!UP0 UIADD3 UR10, UPT, UPT, UR10, -UR9, URZ ;  /* 0x800000090a0a8290 */ /* 0x000fe4000fffe0ff */
[----:B------:R-:W-:Y:S02]  /*25e0*/  @!UP0 UIMAD UR9, UR11, UR8, UR9 ;  /* 0x000000080b0982a4 */ /* 0x000fe4000f8e0209 */
[----:B------:R-:W-:Y:S02]  /*25f0*/  @!UP0 UIMAD UR4, UR42, UR10, UR7 ;  /* 0x0000000a2a0482a4 */ /* 0x000fe4000f8e0207 */
[----:B------:R-:W-:Y:S02]  /*2600*/  UIMAD UR8, UR20, UR12, UR37 ;  /* 0x0000000c140872a4 */ /* 0x000fe4000f8e0225 */
[----:B------:R-:W-:Y:S01]  /*2610*/  UIMAD UR27, UR4, UR14, UR15 ;  /* 0x0000000e041b72a4 */ /* 0x000fe2000f8e020f */
[----:B------:R-:W-:Y:S02]  /*2620*/  @!UP0 UMOV UR7, UR9 ;  /* 0x0000000900078c82 */ /* 0x000fe40008000000 */
[----:B------:R-:W-:-:S12]  /*2630*/  UIMAD UR37, UR7, UR20, UR8 ;  /* 0x00000014072572a4 */ /* 0x000fd8000f8e0208 */
.L_x_41:
[----:B------:R-:W2:Y:S02]  /*2640*/  LDCU UR4, c[0x0][0xb30] ;  /* 0x00016600ff0477ac */ /* 0x000ea40008000800 */
[----:B--2---:R-:W-:-:S09]  /*2650*/  UISETP.NE.AND UP0, UPT, UR4, 0x1, UPT ;  /* 0x000000010400788c */ /* 0x004fd2000bf05270 */
[----:B------:R-:W-:Y:S05]  /*2660*/  BRA.U UP0, `(.L_x_42) ;  /* 0x0000000100447547 */ /* 0x000fea000b800000 */
[----:B------:R-:W2:Y:S01]  /*2670*/  LDCU.128 UR12, c[0x0][0xb10] ;  /* 0x00016200ff0c77ac */ /* 0x000ea20008000c00 */
[----:B------:R-:W3:Y:S01]  /*2680*/  LDCU UR16, c[0x0][0xb0c] ;  /* 0x00016180ff1077ac */ /* 0x000ee20008000800 */
[----:B------:R-:W4:Y:S01]  /*2690*/  LDCU UR17, c[0x0][0xb20] ;  /* 0x00016400ff1177ac */ /* 0x000f220008000800 */
[----:B--2---:R-:W-:Y:S02]  /*26a0*/  UIMAD.WIDE.U32 UR10, UR37, UR12, URZ ;  /* 0x0000000c250a72a5 */ /* 0x004fe4000f8e00ff */
[----:B------:R-:W-:Y:S02]  /*26b0*/  UIMAD.WIDE.U32 UR8, UR27, UR15, URZ ;  /* 0x0000000f1b0872a5 */ /* 0x000fe4000f8e00ff */
[----:B---3--:R-:W-:Y:S02]  /*26c0*/  UISETP.NE.AND UP2, UPT, UR16, 0x1, UPT ;  /* 0x000000011000788c */ /* 0x008fe4000bf45270 */
[----:B------:R-:W-:Y:S01]  /*26d0*/  UISETP.NE.AND UP0, UPT, UR14, 0x1, UPT ;  /* 0x000000010e00788c */ /* 0x000fe2000bf05270 */
[----:B------:R-:W-:-:S02]  /*26e0*/  UMOV UR7, UR11 ;  /* 0x0000000b00077c82 */ /* 0x000fc40008000000 */
[----:B------:R-:W-:Y:S01]  /*26f0*/  UMOV UR4, UR9 ;  /* 0x0000000900047c82 */ /* 0x000fe20008000000 */
[----:B------:R-:W-:Y:S02]  /*2700*/  USHF.R.U32.HI UR7, URZ, UR13, UR7 ;  /* 0x0000000dff077299 */ /* 0x000fe40008011607 */
[----:B----4-:R-:W-:Y:S02]  /*2710*/  USHF.R.U32.HI UR4, URZ, UR17, UR4 ;  /* 0x00000011ff047299 */ /* 0x010fe40008011604 */
[----:B------:R-:W-:Y:S02]  /*2720*/  USEL UR7, UR37, UR7, !UP2 ;  /* 0x0000000725077287 */ /* 0x000fe4000d000000 */
[----:B------:R-:W-:-:S04]  /*2730*/  USEL UR4, UR27, UR4, !UP0 ;  /* 0x000000041b047287 */ /* 0x000fc8000c000000 */
[----:B------:R-:W-:Y:S02]  /*2740*/  UIADD3 UR8, UPT, UPT, UR7, -UR4, URZ ;  /* 0x8000000407087290 */ /* 0x000fe4000fffe0ff */
[----:B------:R-:W-:Y:S02]  /*2750*/  UIADD3 UR4, UPT, UPT, -UR7, UR4, URZ ;  /* 0x0000000407047290 */ /* 0x000fe4000fffe1ff */
[----:B------:R-:W-:Y:S02]  /*2760*/  UIMAD UR27, UR8, UR14, UR27 ;  /* 0x0000000e081b72a4 */ /* 0x000fe4000f8e021b */
[----:B------:R-:W-:-:S12]  /*2770*/  UIMAD UR37, UR4, UR16, UR37 ;  /* 0x00000010042572a4 */ /* 0x000fd8000f8e0225 */
.L_x_42:
[----:B------:R-:W-:Y:S01]  /*2780*/  VIADD R11, R11, 0x1 ;  /* 0x000000010b0b7836 */ /* 0x000fe20000000000 */
[----:B------:R-:W-:Y:S02]  /*2790*/  R2UR UR7, R55 ;  /* 0x00000000370772ca */ /* 0x000fe400000e0000 */
[----:B------:R-:W-:Y:S02]  /*27a0*/  R2UR UR4, R54 ;  /* 0x00000000360472ca */ /* 0x000fe400000e0000 */
[C---:B------:R-:W-:Y:S02]  /*27b0*/  ISETP.NE.AND P0, PT, R11.reuse, 0x2, PT ;  /* 0x000000020b00780c */ /* 0x040fe40003f05270 */
[----:B------:R-:W-:Y:S02]  /*27c0*/  PLOP3.LUT P1, PT, PT, PT, PT, 0x80, 0x8 ;  /* 0x000000000008781c */ /* 0x000fe40003f2f070 */
[----:B-1----:R-:W-:Y:S02]  /*27d0*/  SEL R0, RZ, 0x1, P0 ;  /* 0x00000001ff007807 */ /* 0x002fe40000000000 */
[----:B------:R-:W-:-:S02]  /*27e0*/  SEL R11, R11, RZ, P0 ;  /* 0x000000ff0b0b7207 */ /* 0x000fc40000000000 */
[----:B------:R-:W-:Y:S01]  /*27f0*/  LOP3.LUT R10, R10, R0, RZ, 0x3c, !PT ;  /* 0x000000000a0a7212 */ /* 0x000fe200078e3cff */
[----:B------:R-:W-:Y:S02]  /*2800*/  UIADD3 UR26, UPT, UPT, UR37, UR7, URZ ;  /* 0x00000007251a7290 */ /* 0x000fe4000fffe0ff */
[----:B------:R-:W-:Y:S01]  /*2810*/  UIADD3 UR30, UPT, UPT, UR27, UR4, URZ ;  /* 0x000000041b1e7290 */ /* 0x000fe2000fffe0ff */
[----:B------:R-:W-:Y:S11]  /*2820*/  BRA.U UP1, `(.L_x_43) ;  /* 0xfffffff101347547 */ /* 0x000ff6000b83ffff */
[----:B------:R-:W-:Y:S01]  /*2830*/  UIADD3 UR7, UPT, UPT, UR6, 0x60, URZ ;  /* 0x0000006006077890 */ /* 0x000fe2000fffe0ff */
[----:B------:R-:W-:-:S03]  /*2840*/  SHF.L.U32 R2, R12, 0x1f, RZ ;  /* 0x0000001f0c027819 */ /* 0x000fc600000006ff */
[----:B------:R-:W-:-:S09]  /*2850*/  ULEA UR4, UR5, UR7, 0x3 ;  /* 0x0000000705047291 */ /* 0x000fd2000f8e18ff */
[----:B------:R-:W1:Y:S02]  /*2860*/  SYNCS.PHASECHK.TRANS64.TRYWAIT P0, [UR4], R2 ;  /* 0x00000002ff0075a7 */ /* 0x000e640008001104 */
[----:B-1----:R-:W-:Y:S05]  /*2870*/  @!P0 BRA `(.L_x_44) ;  /* 0x0000005000cc8947 */ /* 0x002fea0003800000 */
.L_x_136:
[----:B------:R-:W-:-:S04]  /*2880*/  UIADD3 UR4, UPT, UPT, UR5, 0x1, URZ ;  /* 0x0000000105047890 */ /* 0x000fc8000fffe0ff */
[----:B------:R-:W-:-:S04]  /*2890*/  UISETP.NE.AND UP0, UPT, UR4, 0xc, UPT ;  /* 0x0000000c0400788c */ /* 0x000fc8000bf05270 */
[----:B------:R-:W-:Y:S02]  /*28a0*/  USEL UR6, URZ, 0x1, UP0 ;  /* 0x00000001ff067887 */ /* 0x000fe40008000000 */
[----:B------:R-:W-:-:S04]  /*28b0*/  USEL UR4, UR4, URZ, UP0 ;  /* 0x000000ff04047287 */ /* 0x000fc80008000000 */
[----:B------:R-:W-:Y:S01]  /*28c0*/  ULEA UR5, UR4, UR7, 0x3 ;  /* 0x0000000704057291 */ /* 0x000fe2000f8e18ff */
[----:B-1----:R-:W-:-:S04]  /*28d0*/  LOP3.LUT R2, R12, UR6, RZ, 0x3c, !PT ;  /* 0x000000060c027c12 */ /* 0x002fc8000f8e3cff */
[----:B------:R-:W-:-:S04]  /*28e0*/  SHF.L.U32 R3, R2, 0x1f, RZ ;  /* 0x0000001f02037819 */ /* 0x000fc800000006ff */
[----:B------:R-:W1:Y:S02]  /*28f0*/  SYNCS.PHASECHK.TRANS64.TRYWAIT P0, [UR5], R3 ;  /* 0x00000003ff0075a7 */ /* 0x000e640008001105 */
[----:B-1----:R-:W-:Y:S05]  /*2900*/  @!P0 BRA `(.L_x_45) ;  /* 0x0000005000c08947 */ /* 0x002fea0003800000 */
.L_x_138:
[----:B------:R-:W-:-:S04]  /*2910*/  UIADD3 UR4, UPT, UPT, UR4, 0x1, URZ ;  /* 0x0000000104047890 */ /* 0x000fc8000fffe0ff */
[----:B------:R-:W-:-:S04]  /*2920*/  UISETP.NE.AND UP0, UPT, UR4, 0xc, UPT ;  /* 0x0000000c0400788c */ /* 0x000fc8000bf05270 */
[----:B------:R-:W-:Y:S02]  /*2930*/  USEL UR6, URZ, 0x1, UP0 ;  /* 0x00000001ff067887 */ /* 0x000fe40008000000 */
[----:B------:R-:W-:-:S04]  /*2940*/  USEL UR4, UR4, URZ, UP0 ;  /* 0x000000ff04047287 */ /* 0x000fc80008000000 */
[----:B------:R-:W-:Y:S01]  /*2950*/  ULEA UR5, UR4, UR7, 0x3 ;  /* 0x0000000704057291 */ /* 0x000fe2000f8e18ff */
[----:B------:R-:W-:-:S04]  /*2960*/  LOP3.LUT R2, R2, UR6, RZ, 0x3c, !PT ;  /* 0x0000000602027c12 */ /* 0x000fc8000f8e3cff */
[----:B-1----:R-:W-:-:S04]  /*2970*/  SHF.L.U32 R3, R2, 0x1f, RZ ;  /* 0x0000001f02037819 */ /* 0x002fc800000006ff */
[----:B------:R-:W1:Y:S02]  /*2980*/  SYNCS.PHASECHK.TRANS64.TRYWAIT P0, [UR5], R3 ;  /* 0x00000003ff0075a7 */ /* 0x000e640008001105 */
[----:B-1----:R-:W-:Y:S05]  /*2990*/  @!P0 BRA `(.L_x_46) ;  /* 0x0000005000b48947 */ /* 0x002fea0003800000 */
.L_x_140:
        /* <DEDUP_REMOVED lines=9> */
.L_x_142:
        /* <DEDUP_REMOVED lines=9> */
.L_x_144:
        /* <DEDUP_REMOVED lines=9> */
.L_x_146:
        /* <DEDUP_REMOVED lines=9> */
.L_x_148:
        /* <DEDUP_REMOVED lines=9> */
.L_x_150:
        /* <DEDUP_REMOVED lines=9> */
.L_x_152:
        /* <DEDUP_REMOVED lines=9> */
.L_x_154:
        /* <DEDUP_REMOVED lines=9> */
.L_x_156:
[----:B------:R-:W-:-:S04]  /*2e20*/  UIADD3 UR4, UPT, UPT, UR4, 0x1, URZ ;  /* 0x0000000104047890 */ /* 0x000fc8000fffe0ff */
[----:B------:R-:W-:-:S04]  /*2e30*/  UISETP.NE.AND UP0, UPT, UR4, 0xc, UPT ;  /* 0x0000000c0400788c */ /* 0x000fc8000bf05270 */
[----:B------:R-:W-:Y:S02]  /*2e40*/  USEL UR5, URZ, 0x1, UP0 ;  /* 0x00000001ff057887 */ /* 0x000fe40008000000 */
[----:B------:R-:W-:-:S04]  /*2e50*/  USEL UR4, UR4, URZ, UP0 ;  /* 0x000000ff04047287 */ /* 0x000fc80008000000 */
[----:B------:R-:W-:Y:S01]  /*2e60*/  ULEA UR4, UR4, UR7, 0x3 ;  /* 0x0000000704047291 */ /* 0x000fe2000f8e18ff */
[----:B------:R-:W-:-:S04]  /*2e70*/  LOP3.LUT R2, R2, UR5, RZ, 0x3c, !PT ;  /* 0x0000000502027c12 */ /* 0x000fc8000f8e3cff */
[----:B------:R-:W-:Y:S01]  /*2e80*/  SHF.L.U32 R2, R2, 0x1f, RZ ;  /* 0x0000001f02027819 */ /* 0x000fe200000006ff */
[----:B-1----:R-:W-:-:S07]  /*2e90*/  IMAD.U32 R0, RZ, RZ, UR4 ;  /* 0x00000004ff007e24 */ /* 0x002fce000f8e00ff */
.L_x_55:
[----:B-1----:R1:W2:Y:S02]  /*2ea0*/  SYNCS.PHASECHK.TRANS64.TRYWAIT P0, [R0+URZ], R2 ;  /* 0x00000002000075a7 */ /* 0x0022a400080011ff */
[----:B--2---:R-:W-:Y:S05]  /*2eb0*/  @!P0 NANOSLEEP.SYNCS 0x989680 ;  /* 0x009896800000895d */ /* 0x004fea0003900000 */
[----:B------:R-:W2:Y:S02]  /*2ec0*/  @!P0 SYNCS.PHASECHK.TRANS64 P0, [R0+URZ], R2 ;  /* 0x00000002000085a7 */ /* 0x000ea400080010ff */
[----:B--2---:R-:W-:Y:S05]  /*2ed0*/  @P0 EXIT ;  /* 0x000000000000094d */ /* 0x004fea0003800000 */
[----:B------:R-:W-:Y:S05]  /*2ee0*/  BRA `(.L_x_55) ;  /* 0xfffffffc00ec7947 */ /* 0x000fea000383ffff */
.L_x_23:
[----:B------:R-:W-:-:S04]  /*2ef0*/  UISETP.NE.AND UP0, UPT, UR54, URZ, UPT ;  /* 0x000000ff3600728c */ /* 0x000fc8000bf05270 */
[----:B------:R-:W-:-:S09]  /*2f00*/  UISETP.NE.OR UP0, UPT, UR18, 0x1, UP0 ;  /* 0x000000011200788c */ /* 0x000fd20008705670 */
[----:B------:R-:W-:Y:S05]  /*2f10*/  BRA.U UP0, `(.L_x_56) ;  /* 0x0000000500487547 */ /* 0x000fea000b800000 */
[----:B------:R-:W-:Y:S01]  /*2f20*/  ISETP.GE.U32.AND P2, PT, R0, 0x2, PT ;  /* 0x000000020000780c */ /* 0x000fe20003f46070 */
[----:B------:R-:W-:Y:S01]  /*2f30*/  IMAD.MOV.U32 R12, RZ, RZ, 0x1 ;  /* 0x00000001ff0c7424 */ /* 0x000fe200078e00ff */
[----:B------:R-:W-:Y:S02]  /*2f40*/  CS2R R10, SRZ ;  /* 0x00000000000a7805 */ /* 0x000fe4000001ff00 */
[----:B------:R-:W-:Y:S01]  /*2f50*/  CS2R R8, SRZ ;  /* 0x0000000000087805 */ /* 0x000fe2000001ff00 */
[----:B------:R-:W-:Y:S01]  /*2f60*/  UMOV UR6, 0x400 ;  /* 0x0000040000067882 */ /* 0x000fe20000000000 */
[----:B------:R-:W-:Y:S01]  /*2f70*/  UMOV UR5, URZ ;  /* 0x000000ff00057c82 */ /* 0x000fe20008000000 */
[----:B------:R-:W-:-:S12]  /*2f80*/  ULEA UR6, UR54, UR6, 0x18 ;  /* 0x0000000636067291 */ /* 0x000fd8000f8ec0ff */
.L_x_60:
[----:B------:R-:W-:Y:S02]  /*2f90*/  LEA R2, R8, UR6, 0x3 ;  /* 0x0000000608027c11 */ /* 0x000fe4000f8e18ff */
[----:B------:R-:W-:-:S03]  /*2fa0*/  SHF.L.U32 R4, R9, 0x1f, RZ ;  /* 0x0000001f09047819 */ /* 0x000fc600000006ff */
[----:B------:R-:W-:Y:S01]  /*2fb0*/  VIADD R5, R2, 0x170 ;  /* 0x0000017002057836 */ /* 0x000fe20000000000 */
[----:B------:R-:W2:Y:S02]  /*2fc0*/  SYNCS.PHASECHK.TRANS64.TRYWAIT P0, [R2+URZ+0x160], R4 ;  /* 0x00016004020075a7 */ /* 0x000ea400080011ff */
[----:B--2---:R-:W-:Y:S05]  /*2fd0*/  @!P0 BRA `(.L_x_57) ;  /* 0x0000004c00fc8947 */ /* 0x004fea0003800000 */
.L_x_157:
[----:B------:R-:W-:Y:S01]  /*2fe0*/  ULEA UR4, UR5, UR6, 0x3 ;  /* 0x0000000605047291 */ /* 0x000fe2000f8e18ff */
[----:B--2---:R-:W-:Y:S01]  /*2ff0*/  PRMT R2, RZ, 0x654, R5 ;  /* 0x00000654ff027816 */ /* 0x004fe20000000005 */
[----:B------:R-:W-:Y:S01]  /*3000*/  @!P2 IMAD.MOV.U32 R4, RZ, RZ, 0x10 ;  /* 0x00000010ff04a424 */ /* 0x000fe200078e00ff */
[----:B------:R-:W-:Y:S01]  /*3010*/  SHF.L.U32 R5, R12, 0x1f, RZ ;  /* 0x0000001f0c057819 */ /* 0x000fe200000006ff */
[----:B------:R-:W-:Y:S01]  /*3020*/  UIADD3 UR7, UPT, UPT, UR4, 0x100, URZ ;  /* 0x0000010004077890 */ /* 0x000fe2000fffe0ff */
[----:B------:R2:W-:Y:S05]  /*3030*/  SYNCS.ARRIVE.TRANS64.RED.A1T0 RZ, [R2+URZ], RZ ;  /* 0x000000ff02ff79a7 */ /* 0x0005ea00081004ff */
[----:B------:R-:W-:Y:S01]  /*3040*/  IMAD.U32 R6, RZ, RZ, UR7 ;  /* 0x00000007ff067e24 */ /* 0x000fe2000f8e00ff */
[----:B------:R-:W3:Y:S04]  /*3050*/  SYNCS.PHASECHK.TRANS64.TRYWAIT P0, [UR4+0x110], R5 ;  /* 0x00011005ff0075a7 */ /* 0x000ee80008001104 */
[----:B------:R-:W-:Y:S01]  /*3060*/  PRMT R6, R0, 0x654, R6 ;  /* 0x0000065400067816 */ /* 0x000fe20000000006 */
[----:B--23--:R-:W-:Y:S06]  /*3070*/  @!P0 BRA `(.L_x_58) ;  /* 0x0000004c00e88947 */ /* 0x00cfec0003800000 */
.L_x_159:
[----:B------:R-:W-:Y:S01]  /*3080*/  ULEA UR8, UR5, UR6, 0x4 ;  /* 0x0000000605087291 */ /* 0x000fe2000f8e20ff */
[----:B------:R-:W-:Y:S01]  /*3090*/  SEL R3, R6, R3, !P2 ;  /* 0x0000000306037207 */ /* 0x000fe20005000000 */
[----:B------:R-:W-:Y:S01]  /*30a0*/  UIADD3 UR9, UPT, UPT, UR4, 0x100, URZ ;  /* 0x0000010004097890 */ /* 0x000fe2000fffe0ff */
[----:B--2---:R-:W-:Y:S01]  /*30b0*/  LEA R2, R11, UR6, 0x3 ;  /* 0x000000060b027c11 */ /* 0x004fe2000f8e18ff */
[----:B------:R-:W-:Y:S01]  /*30c0*/  UIADD3 UR8, UPT, UPT, UR8, 0x190, URZ ;  /* 0x0000019008087890 */ /* 0x000fe2000fffe0ff */
[----:B------:R2:W-:Y:S01]  /*30d0*/  @!P2 SYNCS.ARRIVE.TRANS64.RED RZ, [R3+URZ], R4 ;  /* 0x0000000403ffa9a7 */ /* 0x0005e200080004ff */
[----:B------:R-:W-:Y:S01]  /*30e0*/  UIADD3 UR4, UPT, UPT, UR5, 0x1, URZ ;  /* 0x0000000105047890 */ /* 0x000fe2000fffe0ff */
[----:B------:R-:W-:-:S03]  /*30f0*/  VIADD R8, R8, 0x1 ;  /* 0x0000000108087836 */ /* 0x000fc60000000000 */
[----:B------:R-:W-:Y:S02]  /*3100*/  UISETP.NE.AND UP0, UPT, UR4, 0x2, UPT ;  /* 0x000000020400788c */ /* 0x000fe4000bf05270 */
[----:B------:R-:W-:Y:S01]  /*3110*/  ISETP.NE.AND P0, PT, R8, 0x2, PT ;  /* 0x000000020800780c */ /* 0x000fe20003f05270 */
[----:B------:R-:W-:Y:S06]  /*3120*/  UGETNEXTWORKID.BROADCAST [UR8], [UR9] ;  /* 0x00000000080073ca */ /* 0x000fec0008000100 */
[----:B------:R-:W-:Y:S02]  /*3130*/  USEL UR7, URZ, 0x1, UP0 ;  /* 0x00000001ff077887 */ /* 0x000fe40008000000 */
[----:B------:R-:W-:-:S04]  /*3140*/  USEL UR5, UR4, URZ, UP0 ;  /* 0x000000ff04057287 */ /* 0x000fc80008000000 */
[----:B------:R-:W-:Y:S02]  /*3150*/  LOP3.LUT R12, R12, UR7, RZ, 0x3c, !PT ;  /* 0x000000070c0c7c12 */ /* 0x000fe4000f8e3cff */
[----:B--2---:R-:W-:-:S04]  /*3160*/  SHF.L.U32 R4, R10, 0x1f, RZ ;  /* 0x0000001f0a047819 */ /* 0x004fc800000006ff */
[----:B------:R-:W2:Y:S02]  /*3170*/  SYNCS.PHASECHK.TRANS64.TRYWAIT P1, [R2+URZ+0x100], R4 ;  /* 0x00010004020075a7 */ /* 0x000ea400080211ff */
[----:B--2---:R-:W-:Y:S05]  /*3180*/  @!P1 BRA `(.L_x_59) ;  /* 0x0000004c00bc9947 */ /* 0x004fea0003800000 */
.L_x_160:
[C---:B--2---:R-:W-:Y:S01]  /*3190*/  LEA R4, R11.reuse, UR6, 0x4 ;  /* 0x000000060b047c11 */ /* 0x044fe2000f8e20ff */
[----:B------:R-:W-:Y:S01]  /*31a0*/  VIADD R2, R2, 0x110 ;  /* 0x0000011002027836 */ /* 0x000fe20000000000 */
[----:B------:R-:W-:Y:S01]  /*31b0*/  SEL R8, R8, RZ, P0 ;  /* 0x000000ff08087207 */ /* 0x000fe20000000000 */
[----:B------:R-:W-:-:S03]  /*31c0*/  VIADD R11, R11, 0x1 ;  /* 0x000000010b0b7836 */ /* 0x000fc60000000000 */
[----:B------:R-:W2:Y:S01]  /*31d0*/  LDS.128 R4, [R4+0x190] ;  /* 0x0001900004047984 */ /* 0x000ea20000000c00 */
[----:B------:R-:W-:Y:S02]  /*31e0*/  PRMT R2, RZ, 0x654, R2 ;  /* 0x00000654ff027816 */ /* 0x000fe40000000002 */
[C---:B------:R-:W-:Y:S01]  /*31f0*/  ISETP.NE.AND P1, PT, R11.reuse, 0x2, PT ;  /* 0x000000020b00780c */ /* 0x040fe20003f25270 */
[----:B------:R-:W-:Y:S01]  /*3200*/  @!PT LDS RZ, [RZ] ;  /* 0x00000000fffff984 */ /* 0x000fe20000000800 */
[----:B------:R-:W-:Y:S01]  /*3210*/  @!PT LDS RZ, [RZ] ;  /* 0x00000000fffff984 */ /* 0x000fe20000000800 */
[----:B------:R-:W-:Y:S01]  /*3220*/  @!PT LDS RZ, [RZ] ;  /* 0x00000000fffff984 */ /* 0x000fe20000000800 */
[----:B------:R-:W-:Y:S01]  /*3230*/  @!PT LDS RZ, [RZ] ;  /* 0x00000000fffff984 */ /* 0x000fe20000000800 */
[----:B------:R3:W-:Y:S06]  /*3240*/  MEMBAR.ALL.CTA ;  /* 0x0000000000007992 */ /* 0x0007ec0000008000 */
[----:B---3--:R-:W3:Y:S01]  /*3250*/  FENCE.VIEW.ASYNC.S ;  /* 0x00000000000073c6 */ /* 0x008ee20000000000 */
[----:B------:R-:W-:Y:S01]  /*3260*/  SEL R11, R11, RZ, P1 ;  /* 0x000000ff0b0b7207 */ /* 0x000fe20000800000 */
[----:B---3--:R3:W-:Y:S01]  /*3270*/  SYNCS.ARRIVE.TRANS64.RED.A1T0 RZ, [R2+URZ], RZ ;  /* 0x000000ff02ff79a7 */ /* 0x0087e200081004ff */
[----:B--2---:R-:W-:-:S02]  /*3280*/  LOP3.LUT P3, RZ, R6, 0x1, RZ, 0xc0, !PT ;  /* 0x0000000106ff7812 */ /* 0x004fc4000786c0ff */
[----:B------:R-:W-:-:S04]  /*3290*/  SEL R4, RZ, 0x1, P1 ;  /* 0x00000001ff047807 */ /* 0x000fc80000800000 */
[----:B------:R-:W-:Y:S02]  /*32a0*/  LOP3.LUT R10, R10, R4, RZ, 0x3c, !PT ;  /* 0x000000040a0a7212 */ /* 0x000fe400078e3cff */
[----:B---3--:R-:W-:-:S04]  /*32b0*/  SEL R2, RZ, 0x1, P0 ;  /* 0x00000001ff027807 */ /* 0x008fc80000000000 */
[----:B------:R-:W-:Y:S01]  /*32c0*/  LOP3.LUT R9, R9, R2, RZ, 0x3c, !PT ;  /* 0x0000000209097212 */ /* 0x000fe200078e3cff */
[----:B------:R-:W-:Y:S06]  /*32d0*/  @P3 BRA `(.L_x_60) ;  /* 0xfffffffc002c3947 */ /* 0x000fec000383ffff */
[----:B------:R-:W-:Y:S01]  /*32e0*/  ULEA UR4, UR5, UR6, 0x3 ;  /* 0x0000000605047291 */ /* 0x000fe2000f8e18ff */
[----:B------:R-:W-:-:S08]  /*32f0*/  SHF.L.U32 R2, R12, 0x1f, RZ ;  /* 0x0000001f0c027819 */ /* 0x000fd000000006ff */
[----:B------:R-:W2:Y:S02]  /*3300*/  SYNCS.PHASECHK.TRANS64 P0, [UR4+0x110], R2 ;  /* 0x00011002ff0075a7 */ /* 0x000ea40008001004 */
[----:B--2---:R-:W-:Y:S05]  /*3310*/  @P0 BRA `(.L_x_61) ;  /* 0x0000000000080947 */ /* 0x004fea0003800000 */
[----:B------:R-:W2:Y:S02]  /*3320*/  SYNCS.PHASECHK.TRANS64.TRYWAIT P0, [UR4+0x110], R2 ;  /* 0x00011002ff0075a7 */ /* 0x000ea40008001104 */
[----:B--2---:R-:W-:Y:S05]  /*3330*/  @!P0 BRA `(.L_x_62) ;  /* 0x0000004c00648947 */ /* 0x004fea0003800000 */
.L_x_61:
[----:B------:R-:W-:-:S04]  /*3340*/  UIADD3 UR7, UPT, UPT, UR5, 0x1, URZ ;  /* 0x0000000105077890 */ /* 0x000fc8000fffe0ff */
[----:B------:R-:W-:-:S04]  /*3350*/  UISETP.NE.AND UP0, UPT, UR7, 0x2, UPT ;  /* 0x000000020700788c */ /* 0x000fc8000bf05270 */
[----:B------:R-:W-:Y:S02]  /*3360*/  USEL UR8, URZ, 0x1, UP0 ;  /* 0x00000001ff087887 */ /* 0x000fe40008000000 */
[----:B------:R-:W-:-:S04]  /*3370*/  USEL UR7, UR7, URZ, UP0 ;  /* 0x000000ff07077287 */ /* 0x000fc80008000000 */
[----:B------:R-:W-:Y:S01]  /*3380*/  ULEA UR7, UR7, UR6, 0x3 ;  /* 0x0000000607077291 */ /* 0x000fe2000f8e18ff */
[----:B--2---:R-:W-:-:S04]  /*3390*/  LOP3.LUT R2, R12, UR8, RZ, 0x3c, !PT ;  /* 0x000000080c027c12 */ /* 0x004fc8000f8e3cff */
[----:B------:R-:W-:-:S04]  /*33a0*/  SHF.L.U32 R0, R2, 0x1f, RZ ;  /* 0x0000001f02007819 */ /* 0x000fc800000006ff */
[----:B------:R-:W2:Y:S02]  /*33b0*/  SYNCS.PHASECHK.TRANS64 P0, [UR7+0x110], R0 ;  /* 0x00011000ff0075a7 */ /* 0x000ea40008001007 */
[----:B-12---:R-:W-:Y:S05]  /*33c0*/  @P0 EXIT ;  /* 0x000000000000094d */ /* 0x006fea0003800000 */
[----:B------:R-:W-:Y:S02]  /*33d0*/  SHF.L.U32 R2, R2, 0x1f, RZ ;  /* 0x0000001f02027819 */ /* 0x000fe400000006ff */
[----:B------:R-:W-:-:S07]  /*33e0*/  MOV R0, UR7 ;  /* 0x0000000700007c02 */ /* 0x000fce0008000f00 */
.L_x_63:
[----:B-1----:R1:W2:Y:S02]  /*33f0*/  SYNCS.PHASECHK.TRANS64.TRYWAIT P0, [R0+URZ+0x110], R2 ;  /* 0x00011002000075a7 */ /* 0x0022a400080011ff */
[----:B--2---:R-:W-:Y:S05]  /*3400*/  @!P0 NANOSLEEP.SYNCS 0x989680 ;  /* 0x009896800000895d */ /* 0x004fea0003900000 */
[----:B------:R-:W2:Y:S02]  /*3410*/  @!P0 SYNCS.PHASECHK.TRANS64 P0, [R0+URZ+0x110], R2 ;  /* 0x00011002000085a7 */ /* 0x000ea400080010ff */
[----:B--2---:R-:W-:Y:S05]  /*3420*/  @P0 EXIT ;  /* 0x000000000000094d */ /* 0x004fea0003800000 */
[----:B------:R-:W-:Y:S05]  /*3430*/  BRA `(.L_x_63) ;  /* 0xfffffffc00ec7947 */ /* 0x000fea000383ffff */
.L_x_56:
[----:B------:R-:W-:Y:S05]  /*3440*/  BRA.U UP5, `(.L_x_64) ;  /* 0x0000000d05d47547 */ /* 0x000fea000b800000 */
[----:B------:R-:W-:Y:S01]  /*3450*/  UMOV UR4, 0x40 ;  /* 0x0000004000047882 */ /* 0x000fe20000000000 */
[----:B------:R-:W-:Y:S01]  /*3460*/  NOP ;  /* 0x0000000000007918 */ /* 0x000fe20000000000 */
[----:B------:R-:W-:Y:S01]  /*3470*/  ULEA UR5, UR54, UR4, 0x18 ;  /* 0x0000000436057291 */ /* 0x000fe2000f8ec0ff */
[----:B------:R-:W-:Y:S02]  /*3480*/  UMOV UR6, 0x400 ;  /* 0x0000040000067882 */ /* 0x000fe40000000000 */
[----:B------:R-:W-:-:S06]  /*3490*/  ULEA UR6, UR54, UR6, 0x18 ;  /* 0x0000000636067291 */ /* 0x000fcc000f8ec0ff */
[----:B------:R-:W2:Y:S02]  /*34a0*/  LDS.U8 R0, [UR5+0x1c] ;  /* 0x00001c05ff007984 */ /* 0x000ea40008000000 */
[----:B--2---:R-:W-:-:S13]  /*34b0*/  ISETP.NE.AND P0, PT, R0, RZ, PT ;  /* 0x000000ff0000720c */ /* 0x004fda0003f05270 */
[----:B------:R-:W-:Y:S05]  /*34c0*/  @P0 BRA `(.L_x_65) ;  /* 0x0000000000580947 */ /* 0x000fea0003800000 */
[----:B------:R-:W-:-:S13]  /*34d0*/  ELECT P0, URZ, PT ;  /* 0x0000000000ff782f */ /* 0x000fda0003800000 */
[----:B------:R-:W-:Y:S05]  /*34e0*/  @!P0 BRA `(.L_x_66) ;  /* 0x0000000000608947 */ /* 0x000fea0003800000 */
[----:B------:R-:W-:Y:S01]  /*34f0*/  UMOV UR4, 0x10 ;  /* 0x0000001000047882 */ /* 0x000fe20000000000 */
[----:B------:R-:W-:Y:S01]  /*3500*/  HFMA2 R0, -RZ, RZ, 0, 5.9604644775390625e-08 ;  /* 0x00000001ff007431 */ /* 0x000fe200000001ff */
[----:B------:R-:W-:-:S03]  /*3510*/  MOV R3, 0xffff ;  /* 0x0000ffff00037802 */ /* 0x000fc60000000f00 */
[----:B------:R-:W-:Y:S04]  /*3520*/  DEPBAR.LE SB2, 0x36 ;  /* 0x0000ad800000791a */ /* 0x000fe80000000000 */
[----:B------:R-:W2:Y:S02]  /*3530*/  UTCATOMSWS.FIND_AND_SET.ALIGN UP0, UR4, UR4 ;  /* 0x00000004000475e3 */ /* 0x000ea40008000800 */
[----:B--2---:R-:W-:Y:S01]  /*3540*/  MOV R4, UR4 ;  /* 0x0000000400047c02 */ /* 0x004fe20008000f00 */
[----:B------:R-:W-:Y:S06]  /*3550*/  BRA.U UP0, `(.L_x_67) ;  /* 0x0000000100187547 */ /* 0x000fec000b800000 */
.L_x_68:
[----:B------:R-:W-:Y:S05]  /*3560*/  NANOSLEEP 0x64 ;  /* 0x000000640000795d */ /* 0x000fea0003800000 */
[----:B------:R-:W-:-:S05]  /*3570*/  UMOV UR4, 0x10 ;  /* 0x0000001000047882 */ /* 0x000fca0000000000 */
[----:B------:R-:W-:Y:S04]  /*3580*/  DEPBAR.LE SB2, 0x36 ;  /* 0x0000ad800000791a */ /* 0x000fe80000000000 */
[----:B------:R-:W2:Y:S02]  /*3590*/  UTCATOMSWS.FIND_AND_SET.ALIGN UP0, UR4, UR4 ;  /* 0x00000004000475e3 */ /* 0x000ea40008000800 */
[----:B--2---:R-:W-:Y:S01]  /*35a0*/  MOV R4, UR4 ;  /* 0x0000000400047c02 */ /* 0x004fe20008000f00 */
[----:B------:R-:W-:Y:S05]  /*35b0*/  BRA.U !UP0, `(.L_x_68) ;  /* 0xfffffffd08e87547 */ /* 0x000fea000b83ffff */
.L_x_67:
[-C--:B------:R-:W-:Y:S02]  /*35c0*/  SHF.L.U32 R3, R3, R4.reuse, RZ ;  /* 0x0000000403037219 */ /* 0x080fe400000006ff */
[----:B------:R-:W-:Y:S01]  /*35d0*/  SHF.L.U32 R0, R0, R4, RZ ;  /* 0x0000000400007219 */ /* 0x000fe200000006ff */
[----:B------:R-:W-:Y:S02]  /*35e0*/  IMAD.SHL.U32 R4, R4, 0x20, RZ ;  /* 0x0000002004047824 */ /* 0x000fe400078e00ff */
[----:B------:R2:W-:Y:S04]  /*35f0*/  ATOMS.OR RZ, [UR5+0x14], R3 ;  /* 0x00001403ffff798c */ /* 0x0005e8000b000005 */
[----:B------:R2:W-:Y:S04]  /*3600*/  ATOMS.OR RZ, [UR5+0x18], R0 ;  /* 0x00001800ffff798c */ /* 0x0005e8000b000005 */
[----:B------:R2:W-:Y:S01]  /*3610*/  STS [UR6+0x1b0], R4 ;  /* 0x0001b004ff007988 */ /* 0x0005e20008000806 */
[----:B------:R-:W-:Y:S05]  /*3620*/  BRA `(.L_x_66) ;  /* 0x0000000000107947 */ /* 0x000fea0003800000 */
.L_x_65:
[----:B------:R-:W-:Y:S02]  /*3630*/  MOV R0, 0xffffffff ;  /* 0xffffffff00007802 */ /* 0x000fe40000000f00 */
[----:B------:R-:W-:-:S03]  /*3640*/  MOV R4, 0x3670 ;  /* 0x0000367000047802 */ /* 0x000fc60000000f00 */
[----:B------:R2:W-:Y:S04]  /*3650*/  STS [UR6+0x1b0], R0 ;  /* 0x0001b000ff007988 */ /* 0x0005e80008000806 */
[----:B-12--5:R-:W-:Y:S05]  /*3660*/  CALL.REL.NOINC `($__internal_1_$__cuda_sm10x_tcgen05_guardrail_trap_phase_invalid_during_alloc) ;  /* 0x00000050003c7944 */ /* 0x026fea0003c00000 */
.L_x_66:
[----:B------:R-:W-:Y:S05]  /*3670*/  WARPSYNC.ALL ;  /* 0x0000000000007948 */ /* 0x000fea0003800000 */
[----:B------:R-:W3:Y:S01]  /*3680*/  S2UR UR4, SR_CgaCtaId ;  /* 0x00000000000479c3 */ /* 0x000ee20000008800 */
[----:B------:R-:W-:Y:S01]  /*3690*/  UMOV UR26, 0x400 ;  /* 0x00000400001a7882 */ /* 0x000fe20000000000 */
[----:B------:R-:W-:-:S06]  /*36a0*/  NOP ;  /* 0x0000000000007918 */ /* 0x000fcc0000000000 */
[----:B------:R-:W-:Y:S06]  /*36b0*/  BAR.ARV 0x6, 0xa0 ;  /* 0x0182800000007b1d */ /* 0x000fec0000002000 */
[----:B------:R-:W4:Y:S01]  /*36c0*/  LDCU UR5, c[0x0][0x38c] ;  /* 0x00007180ff0577ac */ /* 0x000f220008000800 */
[----:B------:R-:W-:Y:S01]  /*36d0*/  LOP3.LUT R2, R2, 0xffff, RZ, 0xc0, !PT ;  /* 0x0000ffff02027812 */ /* 0x000fe200078ec0ff */
[----:B------:R-:W-:Y:S01]  /*36e0*/  IMAD.MOV.U32 R11, RZ, RZ, 0x1 ;  /* 0x00000001ff0b7424 */ /* 0x000fe200078e00ff */
[----:B------:R-:W-:Y:S01]  /*36f0*/  CS2R R8, SRZ ;  /* 0x0000000000087805 */ /* 0x000fe2000001ff00 */
[----:B------:R-:W1:Y:S01]  /*3700*/  LDCU UR7, c[0x0][0x38c] ;  /* 0x00007180ff0777ac */ /* 0x000e620008000800 */
[----:B------:R-:W-:Y:S01]  /*3710*/  R2UR UR27, R2 ;  /* 0x00000000021b72ca */ /* 0x000fe200000e0000 */
[----:B------:R-:W-:Y:S01]  /*3720*/  IMAD.MOV.U32 R10, RZ, RZ, RZ ;  /* 0x000000ffff0a7224 */ /* 0x000fe200078e00ff */
[----:B------:R-:W-:Y:S01]  /*3730*/  UMOV UR30, URZ ;  /* 0x000000ff001e7c82 */ /* 0x000fe20008000000 */
[----:B------:R-:W-:Y:S01]  /*3740*/  UMOV UR24, URZ ;  /* 0x000000ff00187c82 */ /* 0x000fe20008000000 */
[----:B---3--:R-:W-:Y:S01]  /*3750*/  ULEA UR26, UR4, UR26, 0x18 ;  /* 0x0000001a041a7291 */ /* 0x008fe2000f8ec0ff */
[----:B------:R-:W-:Y:S01]  /*3760*/  UMOV UR38, 0x0 ;  /* 0x0000000000267882 */ /* 0x000fe20000000000 */
[----:B------:R-:W-:-:S02]  /*3770*/  UMOV UR39, 0x4100910 ;  /* 0x0410091000277882 */ /* 0x000fc40000000000 */
[----:B------:R-:W-:Y:S02]  /*3780*/  UIADD3 UR4, UPT, UPT, UR26, 0x6800, URZ ;  /* 0x000068001a047890 */ /* 0x000fe4000fffe0ff */
[----:B------:R-:W-:Y:S02]  /*3790*/  UIADD3 UR6, UPT, UPT, UR26, 0x1e800, URZ ;  /* 0x0001e8001a067890 */ /* 0x000fe4000fffe0ff */
[----:B----4-:R-:W-:Y:S01]  /*37a0*/  UIADD3 UR5, UPT, UPT, UR5, 0x1f, URZ ;  /* 0x0000001f05057890 */ /* 0x010fe2000fffe0ff */
[----:B--2---:R-:W2:Y:S01]  /*37b0*/  LDS R0, [UR26+0x1b0] ;  /* 0x0001b01aff007984 */ /* 0x004ea20008000800 */
[----:B-1----:R-:W-:Y:S01]  /*37c0*/  UMOV UR36, 0x0 ;  /* 0x0000000000247882 */ /* 0x002fe20000000000 */
[----:B------:R-:W-:Y:S01]  /*37d0*/  UMOV UR37, 0x4100910 ;  /* 0x0410091000257882 */ /* 0x000fe20000000000 */
[----:B------:R-:W-:Y:S02]  /*37e0*/  USHF.R.S32.HI UR40, URZ, 0x1f, UR5 ;  /* 0x0000001fff287899 */ /* 0x000fe40008011405 */
[----:B------:R-:W-:-:S02]  /*37f0*/  UISETP.GE.AND UP4, UPT, UR7, 0x1, UPT ;  /* 0x000000010700788c */ /* 0x000fc4000bf86270 */
[----:B------:R-:W-:Y:S02]  /*3800*/  ULEA.HI UR40, UR40, UR5, URZ, 0x5 ;  /* 0x0000000528287291 */ /* 0x000fe4000f8f28ff */
[----:B------:R-:W-:Y:S02]  /*3810*/  USHF.R.U32.HI UR5, URZ, 0x4, UR4 ;  /* 0x00000004ff057899 */ /* 0x000fe40008011604 */
[----:B------:R-:W-:Y:S02]  /*3820*/  USHF.R.S32.HI UR40, URZ, 0x5, UR40 ;  /* 0x00000005ff287899 */ /* 0x000fe40008011428 */
[----:B------:R-:W-:Y:S02]  /*3830*/  USHF.R.U32.HI UR4, URZ, 0x4, UR6 ;  /* 0x00000004ff047899 */ /* 0x000fe40008011606 */
[----:B------:R-:W-:Y:S02]  /*3840*/  UISETP.LT.AND UP0, UPT, UR40, 0x1, UPT ;  /* 0x000000012800788c */ /* 0x000fe4000bf01270 */
[----:B------:R-:W-:-:S02]  /*3850*/  ULOP3.LUT UR5, UR5, 0x3fff, URZ, 0xc0, !UPT ;  /* 0x00003fff05057892 */ /* 0x000fc4000f8ec0ff */
[----:B------:R-:W-:Y:S02]  /*3860*/  ULOP3.LUT UR4, UR4, 0x3fff, URZ, 0xc0, !UPT ;  /* 0x00003fff04047892 */ /* 0x000fe4000f8ec0ff */
[----:B------:R-:W-:Y:S02]  /*3870*/  USEL UR41, UR40, 0x1, !UP0 ;  /* 0x0000000128297887 */ /* 0x000fe4000c000000 */
[----:B------:R-:W-:Y:S02]  /*3880*/  ULOP3.LUT UR28, UR5, 0x10000, URZ, 0xfc, !UPT ;  /* 0x00010000051c7892 */ /* 0x000fe4000f8efcff */
[----:B------:R-:W-:Y:S02]  /*3890*/  ULOP3.LUT UR29, UR4, 0x10000, URZ, 0xfc, !UPT ;  /* 0x00010000041d7892 */ /* 0x000fe4000f8efcff */
[----:B------:R-:W-:Y:S01]  /*38a0*/  UIADD3 UR41, UPT, UPT, -UR41, URZ, URZ ;  /* 0x000000ff29297290 */ /* 0x000fe2000fffe1ff */
[----:B------:R-:W-:Y:S01]  /*38b0*/  UMOV UR34, 0x0 ;  /* 0x0000000000227882 */ /* 0x000fe20000000000 */
[----:B------:R-:W-:Y:S01]  /*38c0*/  UMOV UR35, 0x4100910 ;  /* 0x0410091000237882 */ /* 0x000fe20000000000 */
[----:B------:R-:W-:Y:S01]  /*38d0*/  UMOV UR32, 0x0 ;  /* 0x0000000000207882 */ /* 0x000fe20000000000 */
[----:B------:R-:W-:Y:S01]  /*38e0*/  UMOV UR33, 0x4100910 ;  /* 0x0410091000217882 */ /* 0x000fe20000000000 */
[----:B--2---:R-:W-:-:S15]  /*38f0*/  R2UR UR42, R0 ;  /* 0x00000000002a72ca */ /* 0x004fde00000e0000 */
.L_x_75:
[----:B------:R-:W-:Y:S02]  /*3900*/  LEA R0, R10, UR26, 0x3 ;  /* 0x0000001a0a007c11 */ /* 0x000fe4000f8e18ff */
[----:B------:R-:W-:Y:S02]  /*3910*/  SHF.L.U32 R2, R9, 0x1f, RZ ;  /* 0x0000001f09027819 */ /* 0x000fe400000006ff */
[----:B------:R-:W-:Y:S01]  /*3920*/  PLOP3.LUT P0, PT, PT, PT, UP4, 0x80, 0x8 ;  /* 0x000000000008781c */ /* 0x000fe20003f0f048 */
[----:B------:R-:W-:Y:S01]  /*3930*/  VIADD R3, R0, 0x110 ;  /* 0x0000011000037836 */ /* 0x000fe20000000000 */
[----:B-1----:R-:W1:Y:S02]  /*3940*/  SYNCS.PHASECHK.TRANS64.TRYWAIT P1, [R0+URZ+0x100], R2 ;  /* 0x00010002000075a7 */ /* 0x002e6400080211ff */
[----:B-1-3--:R-:W-:Y:S09]  /*3950*/  @!P1 BRA `(.L_x_69) ;  /* 0x0000004400f49947 */ /* 0x00aff20003800000 */
.L_x_162:
[----:B------:R-:W-:Y:S01]  /*3960*/  LEA R4, R10, UR26, 0x4 ;  /* 0x0000001a0a047c11 */ /* 0x000fe2000f8e20ff */
[----:B------:R-:W-:Y:S01]  /*3970*/  @UP4 ULEA UR4, UR24, UR26, 0x3 ;  /* 0x0000001a18044291 */ /* 0x000fe2000f8e18ff */
[----:B------:R-:W-:Y:S01]  /*3980*/  PLOP3.LUT P2, PT, PT, PT, PT, 0x80, 0x8 ;  /* 0x000000000008781c */ /* 0x000fe20003f4f070 */
[----:B------:R-:W-:Y:S01]  /*3990*/  ULEA UR31, UR30, UR26, 0x3 ;  /* 0x0000001a1e1f7291 */ /* 0x000fe2000f8e18ff */
[----:B------:R-:W-:Y:S02]  /*39a0*/  PRMT R3, RZ, 0x654, R3 ;  /* 0x00000654ff037816 */ /* 0x000fe40000000003 */
[----:B------:R-:W2:Y:S01]  /*39b0*/  LDS.128 R4, [R4+0x190] ;  /* 0x0001900004047984 */ /* 0x000ea20000000c00 */
[----:B-1----:R-:W-:Y:S02]  /*39c0*/  @P0 SHF.L.U32 R2, R8, 0x1f, RZ ;  /* 0x0000001f08020819 */ /* 0x002fe400000006ff */
[----:B------:R-:W-:Y:S01]  /*39d0*/  SHF.L.U32 R0, R11, 0x1f, RZ ;  /* 0x0000001f0b007819 */ /* 0x000fe200000006ff */
[----:B------:R-:W-:Y:S01]  /*39e0*/  @!PT LDS RZ, [RZ] ;  /* 0x00000000fffff984 */ /* 0x000fe20000000800 */
[----:B------:R-:W-:Y:S01]  /*39f0*/  @!PT LDS RZ, [RZ] ;  /* 0x00000000fffff984 */ /* 0x000fe20000000800 */
[----:B------:R-:W-:Y:S01]  /*3a00*/  @!PT LDS RZ, [RZ] ;  /* 0x00000000fffff984 */ /* 0x000fe20000000800 */
[----:B------:R-:W-:Y:S01]  /*3a10*/  @!PT LDS RZ, [RZ] ;  /* 0x00000000fffff984 */ /* 0x000fe20000000800 */
[----:B------:R1:W-:Y:S06]  /*3a20*/  MEMBAR.ALL.CTA ;  /* 0x0000000000007992 */ /* 0x0003ec0000008000 */
[----:B-1----:R-:W1:Y:S02]  /*3a30*/  FENCE.VIEW.ASYNC.S ;  /* 0x00000000000073c6 */ /* 0x002e640000000000 */
[----:B-1----:R1:W-:Y:S01]  /*3a40*/  SYNCS.ARRIVE.TRANS64.RED.A1T0 RZ, [R3+URZ], RZ ;  /* 0x000000ff03ff79a7 */ /* 0x0023e200081004ff */
[----:B------:R1:W3:Y:S01]  /*3a50*/  @P0 SYNCS.PHASECHK.TRANS64.TRYWAIT P2, [UR4], R2 ;  /* 0x00000002ff0005a7 */ /* 0x0002e20008041104 */
[----:B------:R-:W-:Y:S01]  /*3a60*/  ULEA.HI UR4, UR30, UR30, URZ, 0x1 ;  /* 0x0000001e1e047291 */ /* 0x000fe2000f8f08ff */
[----:B--2---:R-:W-:-:S03]  /*3a70*/  LOP3.LUT P1, RZ, R6, 0x1, RZ, 0xc0, !PT ;  /* 0x0000000106ff7812 */ /* 0x004fc6000782c0ff */
[----:B------:R-:W-:Y:S02]  /*3a80*/  USHF.L.U32 UR11, UR4, 0x5, URZ ;  /* 0x00000005040b7899 */ /* 0x000fe400080006ff */
[----:B------:R-:W-:Y:S02]  /*3a90*/  ULOP3.LUT UR4, UR4, 0xffe, URZ, 0xc0, !UPT ;  /* 0x00000ffe04047892 */ /* 0x000fe4000f8ec0ff */
[----:B------:R-:W-:Y:S02]  /*3aa0*/  ULOP3.LUT UR11, UR11, 0xffffffc0, URZ, 0xc0, !UPT ;  /* 0xffffffc00b0b7892 */ /* 0x000fe4000f8ec0ff */
[----:B------:R-:W-:Y:S02]  /*3ab0*/  UIADD3 UR4, UPT, UPT, -UR4, UR30, URZ ;  /* 0x0000001e04047290 */ /* 0x000fe4000fffe1ff */
[----:B------:R-:W-:Y:S01]  /*3ac0*/  UIADD3 UR11, UPT, UPT, UR42, UR11, URZ ;  /* 0x0000000b2a0b7290 */ /* 0x000fe2000fffe0ff */
[----:B------:R-:W2:Y:S03]  /*3ad0*/  SYNCS.PHASECHK.TRANS64.TRYWAIT P0, [UR31+0x140], R0 ;  /* 0x00014000ff0075a7 */ /* 0x000ea6000800111f */
[----:B------:R-:W-:Y:S01]  /*3ae0*/  ULEA UR11, UR4, UR11, 0x14 ;  /* 0x0000000b040b7291 */ /* 0x000fe2000f8ea0ff */
[----:B-123--:R-:W-:Y:S11]  /*3af0*/  @!P0 BRA `(.L_x_70) ;  /* 0x0000004400a08947 */ /* 0x00eff60003800000 */
.L_x_164:
[----:B------:R-:W-:Y:S01]  /*3b00*/  IADD3 R10, PT, PT, R10, 0x1, RZ ;  /* 0x000000010a0a7810 */ /* 0x000fe20007ffe0ff */
[----:B------:R-:W-:Y:S06]  /*3b10*/  BRA.U !UP4, `(.L_x_71) ;  /* 0x000000010cc07547 */ /* 0x000fec000b800000 */
[----:B------:R-:W-:Y:S01]  /*3b20*/  UPLOP3.LUT UP2, UPT, UPT, UPT, UPT, 0x40, 0x4 ;  /* 0x000000000004789c */ /* 0x000fe20003f4e870 */
[----:B------:R-:W-:Y:S01]  /*3b30*/  UMOV UR23, UR41 ;  /* 0x0000002900177c82 */ /* 0x000fe20008000000 */
[----:B------:R-:W-:Y:S01]  /*3b40*/  UMOV UR22, UR40 ;  /* 0x0000002800167c82 */ /* 0x000fe20008000000 */
[----:B------:R-:W-:-:S08]  /*3b50*/  UMOV UR10, UR24 ;  /* 0x00000018000a7c82 */ /* 0x000fd00008000000 */
.L_x_74:
[----:B------:R-:W-:Y:S02]  /*3b60*/  UIADD3 UR23, UPT, UPT, UR23, 0x1, URZ ;  /* 0x0000000117177890 */ /* 0x000fe4000fffe0ff */
[----:B--2---:R-:W-:Y:S02]  /*3b70*/  ULEA UR5, UR10, UR26, 0x3 ;  /* 0x0000001a0a057291 */ /* 0x004fe4000f8e18ff */
[----:B------:R-:W-:Y:S01]  /*3b80*/  UISETP.NE.AND UP3, UPT, UR23, URZ, UPT ;  /* 0x000000ff1700728c */ /* 0x000fe2000bf65270 */
[----:B---3--:R-:W-:Y:S10]  /*3b90*/  @P2 BRA `(.L_x_72) ;  /* 0x00000000000c2947 */ /* 0x008ff40003800000 */
[----:B-1----:R-:W-:Y:S04]  /*3ba0*/  SHF.L.U32 R2, R8, 0x1f, RZ ;  /* 0x0000001f08027819 */ /* 0x002fe800000006ff */
[----:B------:R-:W1:Y:S02]  /*3bb0*/  SYNCS.PHASECHK.TRANS64.TRYWAIT P0, [UR5], R2 ;  /* 0x00000002ff0075a7 */ /* 0x000e640008001105 */
[----:B-1----:R-:W-:Y:S05]  /*3bc0*/  @!P0 BRA `(.L_x_73) ;  /* 0x0000004400848947 */ /* 0x002fea0003800000 */
.L_x_72:
[----:B------:R-:W-:Y:S01]  /*3bd0*/  UISETP.NE.AND UP0, UPT, UR22, 0x1, UPT ;  /* 0x000000011600788c */ /* 0x000fe2000bf05270 */
[----:B------:R-:W-:Y:S01]  /*3be0*/  PLOP3.LUT P2, PT, PT, PT, PT, 0x80, 0x8 ;  /* 0x000000000008781c */ /* 0x000fe20003f4f070 */
[----:B------:R-:W-:Y:S02]  /*3bf0*/  UIADD3 UR4, UPT, UPT, UR10, 0x1, URZ ;  /* 0x000000010a047890 */ /* 0x000fe4000fffe0ff */
[----:B------:R-:W-:Y:S02]  /*3c00*/  UIADD3 UR25, UPT, UPT, UR5, 0x60, URZ ;  /* 0x0000006005197890 */ /* 0x000fe4000fffe0ff */
[----:B------:R-:W-:Y:S01]  /*3c10*/  UISETP.NE.AND UP1, UPT, UR4, 0xc, UPT ;  /* 0x0000000c0400788c */ /* 0x000fe2000bf25270 */
[----:B------:R-:W-:Y:S01]  /*3c20*/  PLOP3.LUT P0, PT, PT, PT, UP0, 0x80, 0x8 ;  /* 0x000000000008781c */ /* 0x000fe20003f0f008 */
[----:B------:R-:W-:Y:S02]  /*3c30*/  UIADD3 UR22, UPT, UPT, UR22, -0x1, URZ ;  /* 0xffffffff16167890 */ /* 0x000fe4000fffe0ff */
[----:B------:R-:W-:Y:S02]  /*3c40*/  USEL UR6, URZ, 0x1, UP1 ;  /* 0x00000001ff067887 */ /* 0x000fe40008800000 */
[----:B------:R-:W-:Y:S01]  /*3c50*/  USEL UR24, UR4, URZ, UP1 ;  /* 0x000000ff04187287 */ /* 0x000fe20008800000 */
[----:B------:R-:W-:Y:S01]  /*3c60*/  UMOV UR7, 0x40004040 ;  /* 0x4000404000077882 */ /* 0x000fe20000000000 */
[----:B------:R-:W-:Y:S02]  /*3c70*/  UMOV UR5, 0x40004040 ;  /* 0x4000404000057882 */ /* 0x000fe40000000000 */
[----:B------:R-:W-:Y:S01]  /*3c80*/  @UP0 ULEA UR4, UR24, UR26, 0x3 ;  /* 0x0000001a18040291 */ /* 0x000fe2000f8e18ff */
[----:B------:R-:W-:Y:S01]  /*3c90*/  LOP3.LUT R8, R8, UR6, RZ, 0x3c, !PT ;  /* 0x0000000608087c12 */ /* 0x000fe2000f8e3cff */
[----:B------:R-:W-:Y:S01]  /*3ca0*/  ULEA UR6, UR10, UR29, 0x9 ;  /* 0x0000001d0a067291 */ /* 0x000fe2000f8e48ff */
[----:B------:R-:W-:Y:S02]  /*3cb0*/  UMOV UR21, 0x40004040 ;  /* 0x4000404000157882 */ /* 0x000fe40000000000 */
[----:B-1----:R-:W-:Y:S01]  /*3cc0*/  @P0 SHF.L.U32 R0, R8, 0x1f, RZ ;  /* 0x0000001f08000819 */ /* 0x002fe200000006ff */
[----:B------:R-:W-:Y:S02]  /*3cd0*/  UIADD3 UR20, UPT, UPT, UR6, 0x2, URZ ;  /* 0x0000000206147890 */ /* 0x000fe4000fffe0ff */
[----:B------:R-:W-:Y:S01]  /*3ce0*/  UIADD3 UR16, UPT, UPT, UR6, 0x4, URZ ;  /* 0x0000000406107890 */ /* 0x000fe2000fffe0ff */
[----:B------:R2:W3:Y:S01]  /*3cf0*/  @P0 SYNCS.PHASECHK.TRANS64.TRYWAIT P2, [UR4], R0 ;  /* 0x00000000ff0005a7 */ /* 0x0004e20008041104 */
[----:B------:R-:W-:Y:S02]  /*3d00*/  ULEA UR4, UR10, UR28, 0x9 ;  /* 0x0000001c0a047291 */ /* 0x000fe4000f8e48ff */
[----:B------:R-:W-:Y:S02]  /*3d10*/  UIADD3 UR12, UPT, UPT, UR6, 0x6, URZ ;  /* 0x00000006060c7890 */ /* 0x000fe4000fffe0ff */
[----:B------:R-:W-:Y:S02]  /*3d20*/  UIADD3 UR18, UPT, UPT, UR4, 0x2, URZ ;  /* 0x0000000204127890 */ /* 0x000fe4000fffe0ff */
[----:B------:R-:W-:Y:S02]  /*3d30*/  UIADD3 UR14, UPT, UPT, UR4, 0x4, URZ ;  /* 0x00000004040e7890 */ /* 0x000fe4000fffe0ff */
[----:B------:R-:W-:Y:S01]  /*3d40*/  UIADD3 UR8, UPT, UPT, UR4, 0x6, URZ ;  /* 0x0000000604087890 */ /* 0x000fe2000fffe0ff */
[----:B------:R2:W-:Y:S01]  /*3d50*/  UTCHMMA gdesc[UR4], gdesc[UR6], tmem[UR11], tmem[UR38], idesc[UR39], UP2 ;  /* 0x00ff2606040075ea */ /* 0x0005e2000900000b */
[----:B------:R-:W-:Y:S01]  /*3d60*/  UPLOP3.LUT UP2, UPT, UPT, UPT, UPT, 0x80, 0x8 ;  /* 0x000000000008789c */ /* 0x000fe20003f4f070 */
[----:B------:R-:W-:Y:S01]  /*3d70*/  UMOV UR19, 0x40004040 ;  /* 0x4000404000137882 */ /* 0x000fe20000000000 */
[----:B------:R-:W-:Y:S01]  /*3d80*/  UMOV UR17, 0x40004040 ;  /* 0x4000404000117882 */ /* 0x000fe20000000000 */
[----:B------:R2:W-:Y:S01]  /*3d90*/  UTCHMMA gdesc[UR18], gdesc[UR20], tmem[UR11], tmem[UR36], idesc[UR37], UPT ;  /* 0x00ff2414120075ea */ /* 0x0005e2000b80000b */
[----:B------:R-:W-:Y:S01]  /*3da0*/  UMOV UR15, 0x40004040 ;  /* 0x40004040000f7882 */ /* 0x000fe20000000000 */
[----:B------:R-:W-:Y:S01]  /*3db0*/  UMOV UR13, 0x40004040 ;  /* 0x40004040000d7882 */ /* 0x000fe20000000000 */
[----:B------:R-:W-:Y:S01]  /*3dc0*/  UMOV UR9, 0x40004040 ;  /* 0x4000404000097882 */ /* 0x000fe20000000000 */
[----:B------:R2:W-:Y:S01]  /*3dd0*/  UTCHMMA gdesc[UR14], gdesc[UR16], tmem[UR11], tmem[UR34], idesc[UR35], UPT ;  /* 0x00ff22100e0075ea */ /* 0x0005e2000b80000b */
[----:B------:R2:W-:Y:S01]  /*3de0*/  UTCHMMA gdesc[UR8], gdesc[UR12], tmem[UR11], tmem[UR32], idesc[UR33], UPT ;  /* 0x00ff200c080075ea */ /* 0x0005e2000b80000b */
[----:B------:R2:W-:Y:S01]  /*3df0*/  UTCBAR.MULTICAST [UR25], URZ, UR27 ;  /* 0x000000ff190073e9 */ /* 0x0005e2000800081b */
[----:B------:R-:W-:Y:S01]  /*3e00*/  UMOV UR10, UR24 ;  /* 0x00000018000a7c82 */ /* 0x000fe20008000000 */
[----:B------:R-:W-:Y:S05]  /*3e10*/  BRA.U UP3, `(.L_x_74) ;  /* 0xfffffffd03507547 */ /* 0x000fea000b83ffff */
.L_x_71:
[----:B--2---:R-:W-:Y:S01]  /*3e20*/  UIADD3 UR4, UPT, UPT, UR30, 0x1, URZ ;  /* 0x000000011e047890 */ /* 0x004fe2000fffe0ff */
[C---:B------:R-:W-:Y:S01]  /*3e30*/  ISETP.NE.AND P0, PT, R10.reuse, 0x2, PT ;  /* 0x000000020a00780c */ /* 0x040fe20003f05270 */
[----:B------:R-:W-:Y:S02]  /*3e40*/  UIADD3 UR5, UPT, UPT, UR31, 0x120, URZ ;  /* 0x000001201f057890 */ /* 0x000fe4000fffe0ff */
[----:B------:R-:W-:Y:S01]  /*3e50*/  UISETP.NE.AND UP0, UPT, UR4, 0x4, UPT ;  /* 0x000000040400788c */ /* 0x000fe2000bf05270 */
[----:B-1----:R-:W-:Y:S02]  /*3e60*/  SEL R0, RZ, 0x1, P0 ;  /* 0x00000001ff007807 */ /* 0x002fe40000000000 */
[----:B------:R-:W-:Y:S01]  /*3e70*/  SEL R10, R10, RZ, P0 ;  /* 0x000000ff0a0a7207 */ /* 0x000fe20000000000 */
[----:B------:R-:W-:Y:S01]  /*3e80*/  USEL UR6, URZ, 0x1, UP0 ;  /* 0x00000001ff067887 */ /* 0x000fe20008000000 */
[----:B------:R-:W-:Y:S01]  /*3e90*/  LOP3.LUT R9, R9, R0, RZ, 0x3c, !PT ;  /* 0x0000000009097212 */ /* 0x000fe200078e3cff */
[----:B------:R-:W-:Y:S01]  /*3ea0*/  USEL UR30, UR4, URZ, UP0 ;  /* 0x000000ff041e7287 */ /* 0x000fe20008000000 */
[----:B------:R1:W-:Y:S03]  /*3eb0*/  UTCBAR [UR5], URZ ;  /* 0x000000ff050073e9 */ /* 0x0003e600080000ff */
[----:B------:R-:W-:Y:S01]  /*3ec0*/  LOP3.LUT R11, R11, UR6, RZ, 0x3c, !PT ;  /* 0x000000060b0b7c12 */ /* 0x000fe2000f8e3cff */
[----:B------:R-:W-:Y:S07]  /*3ed0*/  @P1 BRA `(.L_x_75) ;  /* 0xfffffff800881947 */ /* 0x000fee000383ffff */
[----:B------:R-:W2:Y:S01]  /*3ee0*/  S2UR UR8, SR_CgaCtaId ;  /* 0x00000000000879c3 */ /* 0x000ea20000008800 */
[----:B------:R-:W-:Y:S01]  /*3ef0*/  ELECT P0, URZ, PT ;  /* 0x0000000000ff782f */ /* 0x000fe20003800000 */
[----:B------:R-:W-:Y:S01]  /*3f00*/  IMAD.MOV.U32 R0, RZ, RZ, 0x1 ;  /* 0x00000001ff007424 */ /* 0x000fe200078e00ff */
[----:B------:R-:W-:Y:S01]  /*3f10*/  UIADD3 UR26, UPT, UPT, UR26, 0x140, URZ ;  /* 0x000001401a1a7890 */ /* 0x000fe2000fffe0ff */
[----:B------:R-:W-:Y:S01]  /*3f20*/  SHF.L.U32 R2, R11, 0x1f, RZ ;  /* 0x0000001f0b027819 */ /* 0x000fe200000006ff */
[----:B------:R-:W-:-:S03]  /*3f30*/  UMOV UR4, 0x40 ;  /* 0x0000004000047882 */ /* 0x000fc60000000000 */
[----:B------:R-:W-:Y:S01]  /*3f40*/  UVIRTCOUNT.DEALLOC.SMPOOL 0x80 ;  /* 0x000000800000784c */ /* 0x000fe20000000000 */
[----:B--2---:R-:W-:Y:S02]  /*3f50*/  ULEA UR8, UR8, UR4, 0x18 ;  /* 0x0000000408087291 */ /* 0x004fe4000f8ec0ff */
[----:B------:R-:W-:-:S07]  /*3f60*/  ULEA UR4, UR30, UR26, 0x3 ;  /* 0x0000001a1e047291 */ /* 0x000fce000f8e18ff */
[----:B------:R2:W-:Y:S02]  /*3f70*/  @P0 STS.U8 [UR8+0x1c], R0 ;  /* 0x00001c00ff000988 */ /* 0x0005e40008000008 */
[----:B------:R-:W4:Y:S02]  /*3f80*/  SYNCS.PHASECHK.TRANS64.TRYWAIT P0, [UR4], R2 ;  /* 0x00000002ff0075a7 */ /* 0x000f240008001104 */
[----:B--2-4-:R-:W-:Y:S05]  /*3f90*/  @!P0 BRA `(.L_x_76) ;  /* 0x0000004000a88947 */ /* 0x014fea0003800000 */
.L_x_167:
[----:B------:R-:W-:-:S04]  /*3fa0*/  UIADD3 UR4, UPT, UPT, UR30, 0x1, URZ ;  /* 0x000000011e047890 */ /* 0x000fc8000fffe0ff */
[----:B------:R-:W-:-:S04]  /*3fb0*/  UISETP.NE.AND UP0, UPT, UR4, 0x4, UPT ;  /* 0x000000040400788c */ /* 0x000fc8000bf05270 */
[----:B------:R-:W-:Y:S02]  /*3fc0*/  USEL UR6, URZ, 0x1, UP0 ;  /* 0x00000001ff067887 */ /* 0x000fe40008000000 */
[----:B------:R-:W-:-:S04]  /*3fd0*/  USEL UR4, UR4, URZ, UP0 ;  /* 0x000000ff04047287 */ /* 0x000fc80008000000 */
[----:B-1----:R-:W-:Y:S01]  /*3fe0*/  ULEA UR5, UR4, UR26, 0x3 ;  /* 0x0000001a04057291 */ /* 0x002fe2000f8e18ff */
[----:B--2---:R-:W-:-:S04]  /*3ff0*/  LOP3.LUT R2, R11, UR6, RZ, 0x3c, !PT ;  /* 0x000000060b027c12 */ /* 0x004fc8000f8e3cff */
[----:B------:R-:W-:-:S04]  /*4000*/  SHF.L.U32 R3, R2, 0x1f, RZ ;  /* 0x0000001f02037819 */ /* 0x000fc800000006ff */
[----:B------:R-:W1:Y:S02]  /*4010*/  SYNCS.PHASECHK.TRANS64.TRYWAIT P0, [UR5], R3 ;  /* 0x00000003ff0075a7 */ /* 0x000e640008001105 */
[----:B-1----:R-:W-:Y:S05]  /*4020*/  @!P0 BRA `(.L_x_77) ;  /* 0x00000040009c8947 */ /* 0x002fea0003800000 */
.L_x_169:
        /* <DEDUP_REMOVED lines=9> */
.L_x_171:
[----:B------:R-:W-:-:S04]  /*40c0*/  UIADD3 UR4, UPT, UPT, UR4, 0x1, URZ ;  /* 0x0000000104047890 */ /* 0x000fc8000fffe0ff */
[----:B------:R-:W-:-:S04]  /*40d0*/  UISETP.NE.AND UP0, UPT, UR4, 0x4, UPT ;  /* 0x000000040400788c */ /* 0x000fc8000bf05270 */
[----:B------:R-:W-:Y:S02]  /*40e0*/  USEL UR5, URZ, 0x1, UP0 ;  /* 0x00000001ff057887 */ /* 0x000fe40008000000 */
[----:B------:R-:W-:-:S04]  /*40f0*/  USEL UR4, UR4, URZ, UP0 ;  /* 0x000000ff04047287 */ /* 0x000fc80008000000 */
[----:B------:R-:W-:Y:S01]  /*4100*/  ULEA UR4, UR4, UR26, 0x3 ;  /* 0x0000001a04047291 */ /* 0x000fe2000f8e18ff */
[----:B------:R-:W-:-:S04]  /*4110*/  LOP3.LUT R2, R2, UR5, RZ, 0x3c, !PT ;  /* 0x0000000502027c12 */ /* 0x000fc8000f8e3cff */
[----:B------:R-:W-:-:S04]  /*4120*/  SHF.L.U32 R2, R2, 0x1f, RZ ;  /* 0x0000001f02027819 */ /* 0x000fc800000006ff */
[----:B------:R-:W2:Y:S02]  /*4130*/  SYNCS.PHASECHK.TRANS64.TRYWAIT P0, [UR4], R2 ;  /* 0x00000002ff0075a7 */ /* 0x000ea40008001104 */
[----:B--2---:R-:W-:Y:S05]  /*4140*/  @!P0 BRA `(.L_x_79) ;  /* 0x0000004000848947 */ /* 0x004fea0003800000 */
.L_x_173:
[----:B------:R-:W-:Y:S01]  /*4150*/  NOP ;  /* 0x0000000000007918 */ /* 0x000fe20000000000 */
[----:B-1----:R-:W1:Y:S01]  /*4160*/  LDS R0, [UR8+0x14] ;  /* 0x00001408ff007984 */ /* 0x002e620008000800 */
[----:B------:R-:W-:Y:S01]  /*4170*/  ULOP3.LUT UR4, UR42, 0xffff, URZ, 0xc0, !UPT ;  /* 0x0000ffff2a047892 */ /* 0x000fe2000f8ec0ff */
[----:B------:R-:W-:Y:S01]  /*4180*/  UMOV UR5, 0xffff ;  /* 0x0000ffff00057882 */ /* 0x000fe20000000000 */
[----:B------:R-:W-:Y:S02]  /*4190*/  UMOV UR6, 0x1 ;  /* 0x0000000100067882 */ /* 0x000fe40000000000 */
[----:B------:R-:W-:-:S04]  /*41a0*/  USHF.R.U32.HI UR4, URZ, 0x5, UR4 ;  /* 0x00000005ff047899 */ /* 0x000fc80008011604 */
[----:B------:R-:W-:Y:S02]  /*41b0*/  USHF.L.U32 UR5, UR5, UR4, URZ ;  /* 0x0000000405057299 */ /* 0x000fe400080006ff */
[----:B------:R-:W-:-:S04]  /*41c0*/  USHF.L.U32 UR4, UR6, UR4, URZ ;  /* 0x0000000406047299 */ /* 0x000fc800080006ff */
[----:B-1----:R-:W-:-:S04]  /*41d0*/  LOP3.LUT R0, R0, UR5, RZ, 0xc0, !PT ;  /* 0x0000000500007c12 */ /* 0x002fc8000f8ec0ff */
[----:B------:R-:W-:-:S13]  /*41e0*/  ISETP.NE.AND P0, PT, R0, UR5, PT ;  /* 0x0000000500007c0c */ /* 0x000fda000bf05270 */
[----:B------:R-:W-:Y:S05]  /*41f0*/  @P0 BRA `(.L_x_80) ;  /* 0x0000000000580947 */ /* 0x000fea0003800000 */
[----:B------:R-:W1:Y:S02]  /*4200*/  LDS R0, [UR8+0x18] ;  /* 0x00001808ff007984 */ /* 0x000e640008000800 */
[----:B-1----:R-:W-:-:S04]  /*4210*/  LOP3.LUT R0, R0, UR4, RZ, 0xc0, !PT ;  /* 0x0000000400007c12 */ /* 0x002fc8000f8ec0ff */
[----:B------:R-:W-:-:S13]  /*4220*/  ISETP.NE.AND P0, PT, R0, UR4, PT ;  /* 0x0000000400007c0c */ /* 0x000fda000bf05270 */
[----:B------:R-:W-:Y:S05]  /*4230*/  @P0 BRA `(.L_x_81) ;  /* 0x00000000003c0947 */ /* 0x000fea0003800000 */
[----:B------:R-:W1:Y:S01]  /*4240*/  S2R R2, SR_LANEID ;  /* 0x0000000000027919 */ /* 0x000e620000000000 */
[----:B------:R-:W-:-:S06]  /*4250*/  ULOP3.LUT UR5, URZ, UR5, URZ, 0x33, !UPT ;  /* 0x00000005ff057292 */ /* 0x000fcc000f8e33ff */
[----:B------:R-:W-:-:S04]  /*4260*/  IMAD.U32 R0, RZ, RZ, UR5 ;  /* 0x00000005ff007e24 */ /* 0x000fc8000f8e00ff */
[----:B------:R2:W4:Y:S02]  /*4270*/  REDUX UR7, R0 ;  /* 0x00000000000773c4 */ /* 0x0005240000000000 */
[----:B------:R1:W-:Y:S01]  /*4280*/  UTCATOMSWS.AND URZ, UR5 ;  /* 0x0000000500ff79e3 */ /* 0x0003e20008000000 */
[----:B--2---:R-:W-:Y:S01]  /*4290*/  LOP3.LUT R0, RZ, UR4, RZ, 0x33, !PT ;  /* 0x00000004ff007c12 */ /* 0x004fe2000f8e33ff */
[----:B------:R-:W-:Y:S02]  /*42a0*/  VOTEU.ANY UR4, UPT, PT ;  /* 0x0000000000047886 */ /* 0x000fe400038e0100 */
[----:B------:R-:W-:Y:S02]  /*42b0*/  UFLO.U32 UR4, UR4 ;  /* 0x00000004000472bd */ /* 0x000fe400080e0000 */
[----:B------:R-:W2:Y:S04]  /*42c0*/  REDUX UR6, R0 ;  /* 0x00000000000673c4 */ /* 0x000ea80000000000 */
[----:B-1----:R-:W-:-:S02]  /*42d0*/  ISETP.EQ.U32.AND P0, PT, R2, UR4, PT ;  /* 0x0000000402007c0c */ /* 0x002fc4000bf02070 */
[----:B----4-:R-:W-:-:S11]  /*42e0*/  MOV R2, UR7 ;  /* 0x0000000700027c02 */ /* 0x010fd60008000f00 */
[----:B------:R1:W-:Y:S01]  /*42f0*/  @P0 ATOMS.AND RZ, [UR8+0x14], R2 ;  /* 0x00001402ffff098c */ /* 0x0003e2000a800008 */
[----:B--2---:R-:W-:-:S05]  /*4300*/  IMAD.U32 R0, RZ, RZ, UR6 ;  /* 0x00000006ff007e24 */ /* 0x004fca000f8e00ff */
[----:B------:R1:W-:Y:S01]  /*4310*/  @P0 ATOMS.AND RZ, [UR8+0x18], R0 ;  /* 0x00001800ffff098c */ /* 0x0003e2000a800008 */
[----:B------:R-:W-:Y:S05]  /*4320*/  BRA `(.L_x_82) ;  /* 0x0000000000147947 */ /* 0x000fea0003800000 */
.L_x_81:
[----:B------:R-:W-:Y:S02]  /*4330*/  MOV R2, 0x4350 ;  /* 0x0000435000027802 */ /* 0x000fe40000000f00 */
[----:B---3-5:R-:W-:Y:S05]  /*4340*/  CALL.REL.NOINC `($__internal_0_$__cuda_sm10x_tcgen05_guardrail_trap_col_being_dealloced_not_returned_by_alloc) ;  /* 0x0000004000f87944 */ /* 0x028fea0003c00000 */
[----:B------:R-:W-:Y:S05]  /*4350*/  BRA `(.L_x_82) ;  /* 0x0000000000087947 */ /* 0x000fea0003800000 */
.L_x_80:
[----:B------:R-:W-:Y:S02]  /*4360*/  MOV R2, 0x4380 ;  /* 0x0000438000027802 */ /* 0x000fe40000000f00 */
[----:B---3-5:R-:W-:Y:S05]  /*4370*/  CALL.REL.NOINC `($__internal_2_$__cuda_sm10x_tcgen05_guardrail_trap_unallocated_columns_being_dealloced) ;  /* 0x0000004400047944 */ /* 0x028fea0003c00000 */
.L_x_82:
[----:B------:R-:W-:Y:S01]  /*4380*/  NOP ;  /* 0x0000000000007918 */ /* 0x000fe20000000000 */
[----:B------:R-:W-:Y:S05]  /*4390*/  EXIT ;  /* 0x000000000000794d */ /* 0x000fea0003800000 */
.L_x_64:
[----:B------:R-:W-:-:S09]  /*43a0*/  UISETP.NE.OR UP0, UPT, UR18, 0x3, !UP3 ;  /* 0x000000031200788c */ /* 0x000fd2000df05670 */
[----:B------:R-:W-:Y:S05]  /*43b0*/  BRA.U UP0, `(.L_x_83) ;  /* 0x0000001100247547 */ /* 0x000fea000b800000 */
[----:B------:R-:W2:Y:S01]  /*43c0*/  LDCU.64 UR4, c[0x0][0x888] ;  /* 0x00011100ff0477ac */ /* 0x000ea20008000a00 */
[----:B------:R-:W3:Y:S01]  /*43d0*/  LDC.64 R12, c[0x0][0x348] ;  /* 0x0000d200ff0c7b82 */ /* 0x000ee20000000a00 */
[----:B------:R-:W-:Y:S02]  /*43e0*/  HFMA2 R9, -RZ, RZ, 0, 0 ;  /* 0x00000000ff097431 */ /* 0x000fe400000001ff */
[----:B------:R-:W-:Y:S01]  /*43f0*/  IMAD.MOV.U32 R11, RZ, RZ, 0x1 ;  /* 0x00000001ff0b7424 */ /* 0x000fe200078e00ff */
[----:B------:R-:W4:Y:S01]  /*4400*/  LDCU UR37, c[0x0][0x370] ;  /* 0x00006e00ff2577ac */ /* 0x000f220008000800 */
[----:B------:R-:W-:Y:S01]  /*4410*/  IMAD.MOV.U32 R10, RZ, RZ, RZ ;  /* 0x000000ffff0a7224 */ /* 0x000fe200078e00ff */
[----:B------:R-:W-:Y:S01]  /*4420*/  MOV R3, 0x2000 ;  /* 0x0000200000037802 */ /* 0x000fe20000000f00 */
[----:B------:R-:W4:Y:S01]  /*4430*/  LDCU.128 UR32, c[0x0][0xb10] ;  /* 0x00016200ff2077ac */ /* 0x000f220008000c00 */
[----:B------:R-:W1:Y:S01]  /*4440*/  LDCU UR31, c[0x0][0x374] ;  /* 0x00006e80ff1f77ac */ /* 0x000e620008000800 */
[----:B------:R-:W1:Y:S01]  /*4450*/  LDCU.64 UR28, c[0x0][0x890] ;  /* 0x00011200ff1c77ac */ /* 0x000e620008000a00 */
[----:B--2---:R-:W-:Y:S01]  /*4460*/  UISETP.NE.U32.AND UP0, UPT, UR4, URZ, UPT ;  /* 0x000000ff0400728c */ /* 0x004fe2000bf05070 */
[----:B------:R-:W2:Y:S01]  /*4470*/  LDCU UR15, c[0x0][0xb0c] ;  /* 0x00016180ff0f77ac */ /* 0x000ea20008000800 */
[----:B------:R-:W3:Y:S01]  /*4480*/  LDCU UR41, c[0x0][0xb20] ;  /* 0x00016400ff2977ac */ /* 0x000ee20008000800 */
[----:B------:R-:W3:Y:S01]  /*4490*/  LDCU UR4, c[0x0][0xb30] ;  /* 0x00016600ff0477ac */ /* 0x000ee20008000800 */
[----:B----4-:R-:W-:-:S02]  /*44a0*/  UIMAD.WIDE.U32 UR6, UR37, UR32, URZ ;  /* 0x00000020250672a5 */ /* 0x010fc4000f8e00ff */
[----:B-1----:R-:W-:Y:S02]  /*44b0*/  UIMAD.WIDE.U32 UR8, UR31, UR35, URZ ;  /* 0x000000231f0872a5 */ /* 0x002fe4000f8e00ff */
[----:B------:R-:W-:Y:S02]  /*44c0*/  UISETP.NE.U32.AND UP6, UPT, UR28, URZ, UPT ;  /* 0x000000ff1c00728c */ /* 0x000fe4000bfc5070 */
[----:B------:R-:W-:Y:S01]  /*44d0*/  UISETP.NE.AND.EX UP5, UPT, UR5, URZ, UPT, UP0 ;  /* 0x000000ff0500728c */ /* 0x000fe2000bfa5300 */
[----:B------:R-:W-:Y:S01]  /*44e0*/  UMOV UR24, 0x400 ;  /* 0x0000040000187882 */ /* 0x000fe20000000000 */
[----:B------:R-:W-:Y:S01]  /*44f0*/  UISETP.NE.AND UP0, UPT, UR42, 0x1, UPT ;  /* 0x000000012a00788c */ /* 0x000fe2000bf05270 */
[----:B------:R-:W-:Y:S01]  /*4500*/  UMOV UR6, UR7 ;  /* 0x0000000700067c82 */ /* 0x000fe20008000000 */
[----:B------:R-:W-:Y:S01]  /*4510*/  UMOV UR38, UR9 ;  /* 0x0000000900267c82 */ /* 0x000fe20008000000 */
[----:B------:R-:W-:Y:S02]  /*4520*/  USEL UR40, URZ, 0x1, UP4 ;  /* 0x00000001ff287887 */ /* 0x000fe4000a000000 */
[----:B--2---:R-:W-:Y:S01]  /*4530*/  UISETP.NE.AND UP0, UPT, UR15, 0x1, UPT ;  /* 0x000000010f00788c */ /* 0x004fe2000bf05270 */
[----:B------:R-:W-:Y:S01]  /*4540*/  UMOV UR25, URZ ;  /* 0x000000ff00197c82 */ /* 0x000fe20008000000 */
[----:B------:R-:W-:-:S02]  /*4550*/  UPLOP3.LUT UP4, UPT, UPT, UPT, UPT, 0x40, 0x4 ;  /* 0x000000000004789c */ /* 0x000fc40003f8e870 */
[----:B------:R-:W-:Y:S01]  /*4560*/  UISETP.GE.AND UP2, UPT, UR42, 0x1, UPT ;  /* 0x000000012a00788c */ /* 0x000fe2000bf46270 */
[----:B------:R-:W1:Y:S01]  /*4570*/  LDCU.64 UR16, c[0x0][0xb28] ;  /* 0x00016500ff1077ac */ /* 0x000e620008000a00 */
[----:B------:R-:W-:Y:S02]  /*4580*/  ULEA UR24, UR54, UR24, 0x18 ;  /* 0x0000001836187291 */ /* 0x000fe4000f8ec0ff */
[----:B------:R-:W-:Y:S02]  /*4590*/  UISETP.NE.AND.EX UP6, UPT, UR29, URZ, UPT, UP6 ;  /* 0x000000ff1d00728c */ /* 0x000fe4000bfc5360 */
[----:B------:R-:W-:Y:S02]  /*45a0*/  USHF.R.U32.HI UR39, URZ, UR33, UR6 ;  /* 0x00000021ff277299 */ /* 0x000fe40008011606 */
[----:B---3--:R-:W-:Y:S02]  /*45b0*/  USHF.R.U32.HI UR38, URZ, UR41, UR38 ;  /* 0x00000029ff267299 */ /* 0x008fe40008011626 */
[----:B------:R-:W-:-:S02]  /*45c0*/  UISETP.NE.AND UP0, UPT, UR34, 0x1, UPT ;  /* 0x000000012200788c */ /* 0x000fc4000bf05270 */
[----:B------:R-:W-:-:S11]  /*45d0*/  UISETP.NE.AND UP3, UPT, UR4, 0x1, UPT ;  /* 0x000000010400788c */ /* 0x000fd6000bf65270 */
.L_x_92:
[C---:B------:R-:W-:Y:S02]  /*45e0*/  LEA R8, R10.reuse, UR24, 0x3 ;  /* 0x000000180a087c11 */ /* 0x040fe4000f8e18ff */
[----:B------:R-:W-:Y:S02]  /*45f0*/  SHF.L.U32 R0, R9, 0x1f, RZ ;  /* 0x0000001f09007819 */ /* 0x000fe400000006ff */
[----:B------:R-:W-:Y:S02]  /*4600*/  LEA R4, R10, UR24, 0x4 ;  /* 0x000000180a047c11 */ /* 0x000fe4000f8e20ff */
[----:B--2---:R-:W2:Y:S02]  /*4610*/  SYNCS.PHASECHK.TRANS64.TRYWAIT P0, [R8+URZ+0x100], R0 ;  /* 0x00010000080075a7 */ /* 0x004ea400080011ff */
[----:B--2---:R-:W-:Y:S05]  /*4620*/  @!P0 BRA `(.L_x_84) ;  /* 0x0000003c00648947 */ /* 0x004fea0003800000 */
.L_x_174:
[----:B------:R-:W3:Y:S01]  /*4630*/  LDS.128 R4, [R4+0x190] ;  /* 0x0001900004047984 */ /* 0x000ee20000000c00 */
[----:B------:R-:W-:Y:S01]  /*4640*/  UISETP.GE.AND UP0, UPT, UR42, 0x1, UPT ;  /* 0x000000012a00788c */ /* 0x000fe2000bf06270 */
[----:B------:R-:W-:Y:S01]  /*4650*/  @!PT LDS RZ, [RZ] ;  /* 0x00000000fffff984 */ /* 0x000fe20000000800 */
[----:B------:R-:W-:Y:S01]  /*4660*/  @!PT LDS RZ, [RZ] ;  /* 0x00000000fffff984 */ /* 0x000fe20000000800 */
[----:B------:R-:W-:Y:S01]  /*4670*/  @!PT LDS RZ, [RZ] ;  /* 0x00000000fffff984 */ /* 0x000fe20000000800 */
[----:B------:R-:W-:Y:S01]  /*4680*/  @!PT LDS RZ, [RZ] ;  /* 0x00000000fffff984 */ /* 0x000fe20000000800 */
[----:B------:R4:W-:Y:S06]  /*4690*/  MEMBAR.ALL.CTA ;  /* 0x0000000000007992 */ /* 0x0009ec0000008000 */
[----:B----4-:R-:W4:Y:S01]  /*46a0*/  FENCE.VIEW.ASYNC.S ;  /* 0x00000000000073c6 */ /* 0x010f220000000000 */
[----:B---3--:R-:W-:Y:S11]  /*46b0*/  LOP3.LUT P0, RZ, R6, 0x1, RZ, 0xc0, !PT ;  /* 0x0000000106ff7812 */ /* 0x008ff6000780c0ff */
[----:B------:R-:W-:Y:S02]  /*46c0*/  @!UPT UIADD3 URZ, UPT, UPT, URZ, URZ, URZ ;  /* 0x000000fffffff290 */ /* 0x000fe4000fffe0ff */
[----:B----4-:R-:W-:Y:S01]  /*46d0*/  VOTEU.ANY UP2, P0 ;  /* 0x0000000000ff7886 */ /* 0x010fe20000040100 */
[----:B------:R-:W-:Y:S11]  /*46e0*/  PLOP3.LUT P0, PT, PT, PT, UP2, 0x80, 0x8 ;  /* 0x000000000008781c */ /* 0x000ff60003f0f028 */
[----:B------:R-:W-:Y:S02]  /*46f0*/  @!UPT UIADD3 URZ, UPT, UPT, URZ, URZ, URZ ;  /* 0x000000fffffff290 */ /* 0x000fe4000fffe0ff */
[----:B--2---:R-:W-:Y:S02]  /*4700*/  @P0 SHF.R.U32.HI R0, RZ, 0x10, R5 ;  /* 0x00000010ff000819 */ /* 0x004fe40000011605 */
[----:B------:R-:W-:Y:S02]  /*4710*/  @P0 MOV R2, R4 ;  /* 0x0000000400020202 */ /* 0x000fe40000000f00 */
[----:B------:R-:W-:Y:S01]  /*4720*/  @P0 R2UR UR4, R0 ;  /* 0x00000000000402ca */ /* 0x000fe200000e0000 */
[----:B------:R-:W-:Y:S01]  /*4730*/  VIADD R0, R8, 0x110 ;  /* 0x0000011008007836 */ /* 0x000fe20000000000 */
[----:B------:R-:W-:Y:S02]  /*4740*/  @P0 LOP3.LUT R4, R5, 0xffff, RZ, 0xc0, !PT ;  /* 0x0000ffff05040812 */ /* 0x000fe400078ec0ff */
[----:B------:R-:W-:Y:S02]  /*4750*/  @P0 R2UR UR6, R2 ;  /* 0x00000000020602ca */ /* 0x000fe400000e0000 */
[----:B------:R-:W-:Y:S02]  /*4760*/  PRMT R0, RZ, 0x654, R0 ;  /* 0x00000654ff007816 */ /* 0x000fe40000000000 */
[----:B------:R-:W-:Y:S02]  /*4770*/  @P0 R2UR UR5, R4 ;  /* 0x00000000040502ca */ /* 0x000fe400000e0000 */
[----:B------:R2:W-:Y:S03]  /*4780*/  SYNCS.ARRIVE.TRANS64.RED.A1T0 RZ, [R0+URZ], RZ ;  /* 0x000000ff00ff79a7 */ /* 0x0005e600081004ff */
[----:B------:R-:W-:Y:S04]  /*4790*/  @UP2 UMOV UR27, UR4 ;  /* 0x00000004001b2c82 */ /* 0x000fe80008000000 */
[----:B------:R-:W-:Y:S04]  /*47a0*/  @UP2 UMOV UR14, UR6 ;  /* 0x00000006000e2c82 */ /* 0x000fe80008000000 */
[----:B------:R-:W-:Y:S01]  /*47b0*/  @UP2 UMOV UR13, UR5 ;  /* 0x00000005000d2c82 */ /* 0x000fe20008000000 */
[----:B------:R-:W-:Y:S05]  /*47c0*/  BRA.U !UP0, `(.L_x_85) ;  /* 0x0000000108c07547 */ /* 0x000fea000b800000 */
[----:B------:R-:W-:Y:S02]  /*47d0*/  UIMAD.WIDE.U32 UR8, UR13, UR35, URZ ;  /* 0x000000230d0872a5 */ /* 0x000fe4000f8e00ff */
[----:B------:R-:W-:Y:S02]  /*47e0*/  UP2UR UR12, UPR, URZ, 0x4 ;  /* 0x00000004ff0c7883 */ /* 0x000fe40008000000 */
[----:B------:R-:W-:Y:S02]  /*47f0*/  UISETP.NE.AND UP2, UPT, UR34, 0x1, UPT ;  /* 0x000000012200788c */ /* 0x000fe4000bf45270 */
[----:B------:R-:W-:Y:S02]  /*4800*/  UIMAD.WIDE.U32 UR10, UR14, UR32, URZ ;  /* 0x000000200e0a72a5 */ /* 0x000fe4000f8e00ff */
[----:B------:R-:W-:Y:S02]  /*4810*/  USEL UR4, UR31, UR38, !UP2 ;  /* 0x000000261f047287 */ /* 0x000fe4000d000000 */
[----:B------:R-:W-:Y:S02]  /*4820*/  UISETP.NE.AND UP0, UPT, UR15, 0x1, UPT ;  /* 0x000000010f00788c */ /* 0x000fe4000bf05270 */
[----:B------:R-:W-:Y:S02]  /*4830*/  UP2UR UR22, UPR, URZ, 0x2 ;  /* 0x00000002ff167883 */ /* 0x000fe40008000000 */
[----:B------:R-:W-:Y:S02]  /*4840*/  UISETP.NE.AND UP1, UPT, UR42, 0x1, UPT ;  /* 0x000000012a00788c */ /* 0x000fe4000bf25270 */
[----:B-1----:R-:W-:Y:S02]  /*4850*/  UIMAD.WIDE.U32 UR18, UR4, UR16, URZ ;  /* 0x00000010041272a5 */ /* 0x002fe4000f8e00ff */
[----:B------:R-:W-:Y:S01]  /*4860*/  USEL UR7, UR37, UR39, !UP0 ;  /* 0x0000002725077287 */ /* 0x000fe2000c000000 */
[----:B------:R-:W-:Y:S02]  /*4870*/  UMOV UR5, UR9 ;  /* 0x0000000900057c82 */ /* 0x000fe40008000000 */
[----:B------:R-:W-:Y:S02]  /*4880*/  USHF.R.U32.HI UR6, URZ, UR41, UR5 ;  /* 0x00000029ff067299 */ /* 0x000fe40008011605 */
[----:B------:R-:W-:Y:S02]  /*4890*/  UIMAD.WIDE.U32 UR20, UR7, UR16, URZ ;  /* 0x00000010071472a5 */ /* 0x000fe4000f8e00ff */
[----:B------:R-:W-:Y:S02]  /*48a0*/  USEL UR6, UR13, UR6, !UP2 ;  /* 0x000000060d067287 */ /* 0x000fe4000d000000 */
[----:B------:R-:W-:Y:S01]  /*48b0*/  UISETP.NE.AND UP2, UPT, UR12, URZ, UPT ;  /* 0x000000ff0c00728c */ /* 0x000fe2000bf45270 */
[----:B------:R-:W-:Y:S01]  /*48c0*/  UMOV UR5, UR11 ;  /* 0x0000000b00057c82 */ /* 0x000fe20008000000 */
[----:B------:R-:W-:Y:S02]  /*48d0*/  UIMAD.WIDE.U32 UR10, UR6, UR16, URZ ;  /* 0x00000010060a72a5 */ /* 0x000fe4000f8e00ff */
[----:B------:R-:W-:Y:S03]  /*48e0*/  USHF.R.U32.HI UR8, URZ, UR33, UR5 ;  /* 0x00000021ff087299 */ /* 0x000fe60008011605 */
[----:B------:R-:W-:Y:S02]  /*48f0*/  UMOV UR5, UR19 ;  /* 0x0000001300057c82 */ /* 0x000fe40008000000 */
[----:B------:R-:W-:Y:S03]  /*4900*/  @UP1 USHF.R.U32.HI UR4, URZ, UR17, UR5 ;  /* 0x00000011ff041299 */ /* 0x000fe60008011605 */
[----:B------:R-:W-:Y:S01]  /*4910*/  UMOV UR5, UR21 ;  /* 0x0000001500057c82 */ /* 0x000fe20008000000 */
[----:B------:R-:W-:Y:S02]  /*4920*/  UIMAD UR4, UR42, UR4, URZ ;  /* 0x000000042a0472a4 */ /* 0x000fe4000f8e02ff */
[----:B------:R-:W-:Y:S02]  /*4930*/  @UP1 USHF.R.U32.HI UR7, URZ, UR17, UR5 ;  /* 0x00000011ff071299 */ /* 0x000fe40008011605 */
[----:B------:R-:W-:Y:S02]  /*4940*/  USEL UR5, UR14, UR8, !UP0 ;  /* 0x000000080e057287 */ /* 0x000fe4000c000000 */
[----:B------:R-:W-:Y:S02]  /*4950*/  UIMAD UR8, UR42, UR7, URZ ;  /* 0x000000072a0872a4 */ /* 0x000fe4000f8e02ff */
[----:B------:R-:W-:Y:S03]  /*4960*/  UISETP.GE.AND UP0, UPT, UR6, UR4, UPT ;  /* 0x000000040600728c */ /* 0x000fe6000bf06270 */
[----:B------:R-:W-:Y:S01]  /*4970*/  UMOV UR4, UR11 ;  /* 0x0000000b00047c82 */ /* 0x000fe20008000000 */
[----:B------:R-:W-:Y:S02]  /*4980*/  UISETP.GE.OR UP0, UPT, UR5, UR8, UP0 ;  /* 0x000000080500728c */ /* 0x000fe40008706670 */
[----:B------:R-:W-:Y:S02]  /*4990*/  USHF.R.U32.HI UR4, URZ, UR17, UR4 ;  /* 0x00000011ff047299 */ /* 0x000fe40008011604 */
[----:B------:R-:W-:Y:S02]  /*49a0*/  UIMAD.WIDE.U32 UR8, UR5, UR16, URZ ;  /* 0x00000010050872a5 */ /* 0x000fe4000f8e00ff */
[----:B------:R-:W-:Y:S04]  /*49b0*/  USEL UR10, UR6, UR4, !UP1 ;  /* 0x00000004060a7287 */ /* 0x000fe8000c800000 */
[----:B------:R-:W-:Y:S01]  /*49c0*/  UIADD3 UR11, UPT, UPT, -UR10, URZ, URZ ;  /* 0x000000ff0a0b7290 */ /* 0x000fe2000fffe1ff */
[----:B------:R-:W-:Y:S02]  /*49d0*/  @!UP0 UMOV UR4, UR9 ;  /* 0x0000000900048c82 */ /* 0x000fe40008000000 */
[----:B------:R-:W-:Y:S02]  /*49e0*/  @!UP0 USHF.R.U32.HI UR4, URZ, UR17, UR4 ;  /* 0x00000011ff048299 */ /* 0x000fe40008011604 */
[----:B------:R-:W-:Y:S02]  /*49f0*/  UIMAD UR8, UR42, UR11, UR6 ;  /* 0x0000000b2a0872a4 */ /* 0x000fe4000f8e0206 */
[----:B------:R-:W-:Y:S02]  /*4a00*/  @!UP0 USEL UR4, UR5, UR4, !UP1 ;  /* 0x0000000405048287 */ /* 0x000fe4000c800000 */
[----:B------:R-:W-:Y:S02]  /*4a10*/  UISETP.NE.AND UP1, UPT, UR22, URZ, UPT ;  /* 0x000000ff1600728c */ /* 0x000fe4000bf25270 */
[----:B------:R-:W-:Y:S02]  /*4a20*/  @!UP0 UIMAD UR8, UR7, UR8, UR4 ;  /* 0x00000008070882a4 */ /* 0x000fe4000f8e0204 */
[----:B------:R-:W-:Y:S02]  /*4a30*/  @!UP0 UIADD3 UR9, UPT, UPT, UR10, -UR4, URZ ;  /* 0x800000040a098290 */ /* 0x000fe4000fffe0ff */
[----:B------:R-:W-:Y:S02]  /*4a40*/  UIADD3 UR4, UPT, UPT, -UR5, URZ, URZ ;  /* 0x000000ff05047290 */ /* 0x000fe4000fffe1ff */
[----:B------:R-:W-:Y:S02]  /*4a50*/  UIADD3 UR7, UPT, UPT, -UR6, URZ, URZ ;  /* 0x000000ff06077290 */ /* 0x000fe4000fffe1ff */
[----:B------:R-:W-:Y:S02]  /*4a60*/  @!UP0 UIMAD UR6, UR9, UR42, UR5 ;  /* 0x0000002a090682a4 */ /* 0x000fe4000f8e0205 */
[----:B------:R-:W-:Y:S02]  /*4a70*/  UIMAD UR14, UR15, UR4, UR14 ;  /* 0x000000040f0e72a4 */ /* 0x000fe4000f8e020e */
[----:B------:R-:W-:Y:S01]  /*4a80*/  UIMAD UR13, UR34, UR7, UR13 ;  /* 0x00000007220d72a4 */ /* 0x000fe2000f8e020d */
[----:B------:R-:W-:Y:S02]  /*4a90*/  @!UP0 UMOV UR5, UR8 ;  /* 0x0000000800058c82 */ /* 0x000fe40008000000 */
[----:B------:R-:W-:Y:S02]  /*4aa0*/  UIMAD UR14, UR5, UR15, UR14 ;  /* 0x0000000f050e72a4 */ /* 0x000fe4000f8e020e */
[----:B------:R-:W-:Y:S11]  /*4ab0*/  UIMAD UR13, UR6, UR34, UR13 ;  /* 0x00000022060d72a4 */ /* 0x000ff6000f8e020d */
[----:B------:R-:W-:Y:S01]  /*4ac0*/  @!UPT UIADD3 URZ, UPT, UPT, URZ, URZ, URZ ;  /* 0x000000fffffff290 */ /* 0x000fe2000fffe0ff */
.L_x_85:
[----:B------:R-:W3:Y:S01]  /*4ad0*/  @!UP3 LDCU.128 UR20, c[0x0][0xb10] ;  /* 0x00016200ff14b7ac */ /* 0x000ee20008000c00 */
[----:B------:R-:W-:Y:S04]  /*4ae0*/  ISETP.NE.U32.AND P0, PT, RZ, UR28, PT ;  /* 0x0000001cff007c0c */ /* 0x000fe8000bf05070 */
[----:B------:R-:W-:Y:S01]  /*4af0*/  ISETP.NE.AND.EX P0, PT, RZ, UR29, PT, P0 ;  /* 0x0000001dff007c0c */ /* 0x000fe2000bf05300 */
[----:B------:R-:W4:Y:S01]  /*4b00*/  @!UP3 LDCU UR5, c[0x0][0xb0c] ;  /* 0x00016180ff05b7ac */ /* 0x000f220008000800 */
[----:B------:R-:W-:Y:S02]  /*4b10*/  USHF.L.U32 UR11, UR26, 0x6, URZ ;  /* 0x000000061a0b7899 */ /* 0x000fe400080006ff */
[----:B------:R-:W-:Y:S02]  /*4b20*/  USHF.L.U32 UR10, UR30, 0x6, URZ ;  /* 0x000000061e0a7899 */ /* 0x000fe400080006ff */
[----:B---3--:R-:W-:Y:S07]  /*4b30*/  UIMAD.WIDE.U32 UR6, UR14, UR20, URZ ;  /* 0x000000140e0672a5 */ /* 0x008fee000f8e00ff */
[----:B------:R-:W-:Y:S01]  /*4b40*/  @!UP3 UMOV UR4, UR7 ;  /* 0x000000070004bc82 */ /* 0x000fe20008000000 */
[----:B----4-:R-:W-:Y:S02]  /*4b50*/  @!UP3 UISETP.NE.AND UP0, UPT, UR5, 0x1, UPT ;  /* 0x000000010500b88c */ /* 0x010fe4000bf05270 */
[----:B------:R-:W-:Y:S02]  /*4b60*/  @!UP3 USHF.R.U32.HI UR4, URZ, UR21, UR4 ;  /* 0x00000015ff04b299 */ /* 0x000fe40008011604 */
[----:B------:R-:W-:Y:S02]  /*4b70*/  UIMAD.WIDE.U32 UR6, UR13, UR23, URZ ;  /* 0x000000170d0672a5 */ /* 0x000fe4000f8e00ff */
[----:B------:R-:W-:Y:S02]  /*4b80*/  @!UP3 USEL UR8, UR14, UR4, !UP0 ;  /* 0x000000040e08b287 */ /* 0x000fe4000c000000 */
[----:B------:R-:W-:Y:S03]  /*4b90*/  @!UP3 UISETP.NE.AND UP0, UPT, UR22, 0x1, UPT ;  /* 0x000000011600b88c */ /* 0x000fe6000bf05270 */
[----:B------:R-:W-:Y:S02]  /*4ba0*/  @!UP3 UMOV UR6, UR7 ;  /* 0x000000070006bc82 */ /* 0x000fe40008000000 */
[----:B------:R-:W3:Y:S02]  /*4bb0*/  @!UP3 LDCU UR4, c[0x0][0xb20] ;  /* 0x00016400ff04b7ac */ /* 0x000ee40008000800 */
[----:B---3--:R-:W-:Y:S04]  /*4bc0*/  @!UP3 USHF.R.U32.HI UR6, URZ, UR4, UR6 ;  /* 0x00000004ff06b299 */ /* 0x008fe80008011606 */
[----:B------:R-:W-:Y:S04]  /*4bd0*/  @!UP3 USEL UR6, UR13, UR6, !UP0 ;  /* 0x000000060d06b287 */ /* 0x000fe8000c000000 */
[----:B------:R-:W-:Y:S02]  /*4be0*/  @!UP3 UIADD3 UR4, UPT, UPT, -UR8, UR6, URZ ;  /* 0x000000060804b290 */ /* 0x000fe4000fffe1ff */
[----:B------:R-:W-:Y:S02]  /*4bf0*/  @!UP3 UIADD3 UR6, UPT, UPT, UR8, -UR6, URZ ;  /* 0x800000060806b290 */ /* 0x000fe4000fffe0ff */
[----:B------:R-:W-:Y:S02]  /*4c00*/  @!UP3 UIMAD UR14, UR4, UR5, UR14 ;  /* 0x00000005040eb2a4 */ /* 0x000fe4000f8e020e */
[----:B------:R-:W-:Y:S01]  /*4c10*/  @!UP3 UIMAD UR13, UR6, UR22, UR13 ;  /* 0x00000016060db2a4 */ /* 0x000fe2000f8e020d */
[----:B------:R-:W-:Y:S11]  /*4c20*/  BRA.U UP4, `(.L_x_86) ;  /* 0x0000000104107547 */ /* 0x000ff6000b800000 */
[----:B------:R-:W-:Y:S04]  /*4c30*/  MOV R2, UR40 ;  /* 0x0000002800027c02 */ /* 0x000fe80008000f00 */
[----:B------:R-:W-:Y:S04]  /*4c40*/  SHF.L.U32 R2, R2, 0x1f, RZ ;  /* 0x0000001f02027819 */ /* 0x000fe800000006ff */
[----:B------:R-:W3:Y:S02]  /*4c50*/  SYNCS.PHASECHK.TRANS64.TRYWAIT P1, [UR24+0xf8], R2 ;  /* 0x0000f802ff0075a7 */ /* 0x000ee40008021118 */
[----:B---3--:R-:W-:Y:S05]  /*4c60*/  @!P1 BRA `(.L_x_87) ;  /* 0x0000003400e89947 */ /* 0x008fea0003800000 */
.L_x_86:
[----:B------:R-:W-:Y:S05]  /*4c70*/  BRA.U !UP6, `(.L_x_88) ;  /* 0x000000010e387547 */ /* 0x000fea000b800000 */
[----:B------:R-:W-:Y:S01]  /*4c80*/  UPLOP3.LUT UP1, UPT, UPT, UPT, UP5, 0x80, 0x8 ;  /* 0x000000000008789c */ /* 0x000fe20003f2f050 */
[----:B--2---:R-:W-:Y:S01]  /*4c90*/  HFMA2 R0, -RZ, RZ, 0, 5.9604644775390625e-08 ;  /* 0x00000001ff007431 */ /* 0x004fe200000001ff */
[----:B------:R-:W2:Y:S01]  /*4ca0*/  LDCU.64 UR8, c[0x0][0x358] ;  /* 0x00006b00ff0877ac */ /* 0x000ea20008000a00 */
[----:B------:R-:W-:Y:S03]  /*4cb0*/  IMAD.MOV.U32 R52, RZ, RZ, 0x1 ;  /* 0x00000001ff347424 */ /* 0x000fe600078e00ff */
[----:B------:R-:W-:Y:S05]  /*4cc0*/  PLOP3.LUT P1, PT, PT, PT, UP1, 0x80, 0x8 ;  /* 0x000000000008781c */ /* 0x000fea0003f2f018 */
[----:B------:R-:W3:Y:S01]  /*4cd0*/  @UP1 LDCU.64 UR4, c[0x0][0x888] ;  /* 0x00011100ff0417ac */ /* 0x000ee20008000a00 */
[----:B------:R-:W-:Y:S07]  /*4ce0*/  @UP1 UIMAD UR6, UR36, UR28, URZ ;  /* 0x0000001c240612a4 */ /* 0x000fee000f8e02ff */
[----:B------:R-:W-:Y:S01]  /*4cf0*/  @!P1 PRMT R52, R0, 0x7610, R52 ;  /* 0x0000761000349816 */ /* 0x000fe20000000034 */
[----:B---3--:R-:W-:Y:S06]  /*4d00*/  @UP1 UIMAD.WIDE UR4, UR6, 0x4, UR4 ;  /* 0x00000004060418a5 */ /* 0x008fec000f8e0204 */
[----:B-----5:R-:W-:Y:S01]  /*4d10*/  IMAD.U32 R26, RZ, RZ, UR4 ;  /* 0x00000004ff1a7e24 */ /* 0x020fe2000f8e00ff */
[----:B------:R-:W-:Y:S04]  /*4d20*/  MOV R27, UR5 ;  /* 0x00000005001b7c02 */ /* 0x000fe80008000f00 */
[----:B------:R-:W3:Y:S01]  /*4d30*/  @!UP1 LDCU UR4, c[0x0][0x880] ;  /* 0x00011000ff0497ac */ /* 0x000ee20008000800 */
[----:B--2---:R4:W5:Y:S02]  /*4d40*/  @P1 LDG.E R26, desc[UR8][R26.64] ;  /* 0x000000081a1a1981 */ /* 0x004964000c1e1900 */
[----:B---34-:R-:W-:Y:S07]  /*4d50*/  @!P1 IMAD.U32 R26, RZ, RZ, UR4 ;  /* 0x00000004ff1a9e24 */ /* 0x018fee000f8e00ff */
.L_x_88:
[----:B-----5:R-:W-:Y:S01]  /*4d60*/  @!P0 FSETP.EQ.AND P2, PT, R26, RZ, PT ;  /* 0x000000ff1a00820b */ /* 0x020fe20003f42000 */
[----:B------:R-:W-:Y:S01]  /*4d70*/  @!UPT UIADD3 URZ, UPT, UPT, URZ, URZ, URZ ;  /* 0x000000fffffff290 */ /* 0x000fe2000fffe0ff */
[----:B------:R-:W-:Y:S11]  /*4d80*/  @!P0 BRA `(.L_x_89) ;  /* 0x0000000000148947 */ /* 0x000ff60003800000 */
[----:B------:R-:W-:Y:S02]  /*4d90*/  LOP3.LUT P0, RZ, R52, 0xff, RZ, 0xc0, !PT ;  /* 0x000000ff34ff7812 */ /* 0x000fe4000780c0ff */
[----:B------:R-:W-:Y:S04]  /*4da0*/  PLOP3.LUT P2, PT, PT, PT, UP1, 0x80, 0x8 ;  /* 0x000000000008781c */ /* 0x000fe80003f4f018 */
[----:B------:R-:W-:Y:S07]  /*4db0*/  PLOP3.LUT P2, PT, P2, PT, PT, 0x8, 0x80 ;  /* 0x000000000080781c */ /* 0x000fee000174e170 */
[----:B------:R-:W-:Y:S11]  /*4dc0*/  @P0 FSETP.EQ.AND P2, PT, R26, RZ, PT ;  /* 0x000000ff1a00020b */ /* 0x000ff60003f42000 */
[----:B------:R-:W-:Y:S02]  /*4dd0*/  @!UPT UIADD3 URZ, UPT, UPT, URZ, URZ, URZ ;  /* 0x000000fffffff290 */ /* 0x000fe4000fffe0ff */
.L_x_89:
[----:B------:R-:W-:Y:S01]  /*4de0*/  ULEA UR4, UR25, UR24, 0x3 ;  /* 0x0000001819047291 */ /* 0x000fe2000f8e18ff */
[----:B--2---:R-:W-:Y:S02]  /*4df0*/  SHF.L.U32 R2, R11, 0x1f, RZ ;  /* 0x0000001f0b027819 */ /* 0x004fe400000006ff */
[----:B------:R-:W-:Y:S04]  /*4e00*/  ELECT P1, URZ, PT ;  /* 0x0000000000ff782f */ /* 0x000fe80003820000 */
[----:B------:R-:W-:Y:S02]  /*4e10*/  PLOP3.LUT P1, PT, P2, P1, PT, 0xf2, 0x2f ;  /* 0x00000000002f781c */ /* 0x000fe40001723e72 */
[----:B------:R-:W2:Y:S02]  /*4e20*/  SYNCS.PHASECHK.TRANS64.TRYWAIT P0, [UR4+0xd8], R2 ;  /* 0x0000d802ff0075a7 */ /* 0x000ea40008001104 */
[----:B--2---:R-:W-:Y:S09]  /*4e30*/  @!P0 BRA `(.L_x_90) ;  /* 0x00000034008c8947 */ /* 0x004ff20003800000 */
.L_x_177:
[----:B------:R-:W-:Y:S01]  /*4e40*/  VOTEU.ALL UP0, P1 ;  /* 0x0000000000ff7886 */ /* 0x000fe20000800000 */
[----:B--2---:R-:W-:Y:S01]  /*4e50*/  @!P1 IADD3 R2, P0, PT, R12, 0x580, RZ ;  /* 0x000005800c029810 */ /* 0x004fe20007f1e0ff */
[----:B------:R-:W-:Y:S01]  /*4e60*/  UIADD3 UR9, UPT, UPT, UR4, 0xc0, URZ ;  /* 0x000000c004097890 */ /* 0x000fe2000fffe0ff */
[----:B------:R-:W-:Y:S01]  /*4e70*/  VIADD R10, R10, 0x1 ;  /* 0x000000010a0a7836 */ /* 0x000fe20000000000 */
[----:B------:R-:W-:Y:S01]  /*4e80*/  UMOV UR22, 0x0 ;  /* 0x0000000000167882 */ /* 0x000fe20000000000 */
[----:B------:R-:W-:Y:S01]  /*4e90*/  @!UP0 ULEA UR5, UR25, UR24, 0xd ;  /* 0x0000001819058291 */ /* 0x000fe2000f8e68ff */
[----:B------:R-:W-:Y:S01]  /*4ea0*/  @!P1 IMAD.X R0, RZ, RZ, R13, P0 ;  /* 0x000000ffff009224 */ /* 0x000fe200000e060d */
[----:B------:R-:W-:Y:S01]  /*4eb0*/  @!P1 R2UR UR7, R2 ;  /* 0x00000000020792ca */ /* 0x000fe200000e0000 */
[----:B------:R-:W-:Y:S01]  /*4ec0*/  @!P1 IMAD.MOV.U32 R2, RZ, RZ, 0x2000 ;  /* 0x00002000ff029424 */ /* 0x000fe200078e00ff */
[----:B------:R-:W-:Y:S02]  /*4ed0*/  @!UP0 UIADD3 UR8, UPT, UPT, UR5, 0x400, URZ ;  /* 0x0000040005088890 */ /* 0x000fe4000fffe0ff */
[----:B------:R-:W-:Y:S01]  /*4ee0*/  UIADD3 UR5, UPT, UPT, UR25, 0x1, URZ ;  /* 0x0000000119057890 */ /* 0x000fe2000fffe0ff */
[----:B------:R-:W-:Y:S01]  /*4ef0*/  UMOV UR23, 0x10000000 ;  /* 0x1000000000177882 */ /* 0x000fe20000000000 */
[----:B------:R-:W-:Y:S02]  /*4f00*/  UMOV UR12, UR36 ;  /* 0x00000024000c7c82 */ /* 0x000fe40008000000 */
[----:B------:R-:W-:Y:S04]  /*4f10*/  UISETP.NE.AND UP0, UPT, UR5, 0x3, UPT ;  /* 0x000000030500788c */ /* 0x000fe8000bf05270 */
[----:B------:R-:W-:Y:S01]  /*4f20*/  USEL UR6, UR5, URZ, UP0 ;  /* 0x000000ff05067287 */ /* 0x000fe20008000000 */
[----:B------:R-:W-:Y:S01]  /*4f30*/  @!P1 R2UR UR5, R0 ;  /* 0x00000000000592ca */ /* 0x000fe200000e0000 */
[----:B------:R-:W-:Y:S01]  /*4f40*/  IMAD.U32 R4, RZ, RZ, UR7 ;  /* 0x00000007ff047e24 */ /* 0x000fe2000f8e00ff */
[----:B------:R-:W-:Y:S02]  /*4f50*/  USEL UR20, URZ, 0x1, UP0 ;  /* 0x00000001ff147887 */ /* 0x000fe40008000000 */
[----:B------:R-:W-:Y:S01]  /*4f60*/  VOTEU.ALL UP0, P1 ;  /* 0x0000000000ff7886 */ /* 0x000fe20000800000 */
[----:B------:R-:W-:Y:S01]  /*4f70*/  UPRMT UR7, UR54, 0x654, UR9 ;  /* 0x0000065436077896 */ /* 0x000fe20008000009 */
[----:B------:R-:W-:Y:S02]  /*4f80*/  @!P1 R2UR UR18, R4 ;  /* 0x00000000041292ca */ /* 0x000fe400000e0000 */
[----:B------:R-:W-:Y:S04]  /*4f90*/  LOP3.LUT R11, R11, UR20, RZ, 0x3c, !PT ;  /* 0x000000140b0b7c12 */ /* 0x000fe8000f8e3cff */
[----:B------:R-:W-:Y:S01]  /*4fa0*/  SHF.L.U32 R0, R11, 0x1f, RZ ;  /* 0x0000001f0b007819 */ /* 0x000fe200000006ff */
[----:B------:R-:W-:Y:S01]  /*4fb0*/  IMAD.U32 R5, RZ, RZ, UR5 ;  /* 0x00000005ff057e24 */ /* 0x000fe2000f8e00ff */
[----:B------:R-:W-:Y:S04]  /*4fc0*/  ULEA UR5, UR6, UR24, 0x3 ;  /* 0x0000001806057291 */ /* 0x000fe8000f8e18ff */
[----:B------:R-:W-:Y:S11]  /*4fd0*/  @!P1 R2UR UR19, R5 ;  /* 0x00000000051392ca */ /* 0x000ff600000e0000 */
[----:B------:R-:W-:Y:S02]  /*4fe0*/  @!UPT UIADD3 URZ, UPT, UPT, URZ, URZ, URZ ;  /* 0x000000fffffff290 */ /* 0x000fe4000fffe0ff */
[----:B------:R2:W-:Y:S01]  /*4ff0*/  @!UP0 UTMALDG.3D [UR8], [UR18], desc[UR22] ;  /* 0x00001608120085b4 */ /* 0x0005e20008011000 */
[----:B------:R2:W-:Y:S01]  /*5000*/  @!P1 SYNCS.ARRIVE.TRANS64.RED.A0TR RZ, [UR4+0xc0], R2 ;  /* 0x0000c002ffff99a7 */ /* 0x0005e20008300404 */
[----:B------:R-:W-:Y:S01]  /*5010*/  SYNCS.ARRIVE.TRANS64.RED.A1T0 RZ, [UR7], RZ ;  /* 0x000000ffffff79a7 */ /* 0x000fe20008100407 */
[----:B------:R-:W3:Y:S02]  /*5020*/  SYNCS.PHASECHK.TRANS64.TRYWAIT P0, [UR5+0xd8], R0 ;  /* 0x0000d800ff0075a7 */ /* 0x000ee40008001105 */
[----:B--23--:R-:W-:Y:S05]  /*5030*/  @!P0 BRA `(.L_x_91) ;  /* 0x0000003400248947 */ /* 0x00cfea0003800000 */
.L_x_179:
[----:B------:R-:W-:Y:S01]  /*5040*/  UIADD3 UR9, UPT, UPT, UR5, 0xc0, URZ ;  /* 0x000000c005097890 */ /* 0x000fe2000fffe0ff */
[----:B--2---:R-:W-:Y:S01]  /*5050*/  @!P1 IADD3 R2, P0, PT, R12, 0x580, RZ ;  /* 0x000005800c029810 */ /* 0x004fe20007f1e0ff */
[----:B------:R-:W-:Y:S01]  /*5060*/  UPLOP3.LUT UP4, UPT, UPT, UPT, UPT, 0x80, 0x8 ;  /* 0x000000000008789c */ /* 0x000fe20003f8f070 */
[----:B------:R-:W-:Y:S01]  /*5070*/  R2UR UR22, R54 ;  /* 0x00000000361672ca */ /* 0x000fe200000e0000 */
[----:B------:R-:W-:Y:S01]  /*5080*/  UMOV UR20, 0x0 ;  /* 0x0000000000147882 */ /* 0x000fe20000000000 */
[----:B------:R-:W-:Y:S01]  /*5090*/  UMOV UR21, 0x10000000 ;  /* 0x1000000000157882 */ /* 0x000fe20000000000 */
[----:B------:R-:W-:Y:S01]  /*50a0*/  UMOV UR12, UR36 ;  /* 0x00000024000c7c82 */ /* 0x000fe20008000000 */
[----:B------:R-:W-:Y:S01]  /*50b0*/  VOTEU.ALL UP0, P1 ;  /* 0x0000000000ff7886 */ /* 0x000fe20000800000 */
[----:B------:R-:W-:Y:S01]  /*50c0*/  @!P1 IMAD.X R0, RZ, RZ, R13, P0 ;  /* 0x000000ffff009224 */ /* 0x000fe200000e060d */
[----:B------:R-:W-:Y:S01]  /*50d0*/  R2UR UR19, R55 ;  /* 0x00000000371372ca */ /* 0x000fe200000e0000 */
[----:B------:R-:W-:Y:S01]  /*50e0*/  UMOV UR36, UR27 ;  /* 0x0000001b00247c82 */ /* 0x000fe20008000000 */
[C---:B------:R-:W-:Y:S01]  /*50f0*/  ISETP.NE.AND P0, PT, R10.reuse, 0x2, PT ;  /* 0x000000020a00780c */ /* 0x040fe20003f05270 */
[----:B------:R-:W-:Y:S02]  /*5100*/  @!UP0 ULEA UR4, UR6, UR24, 0xd ;  /* 0x0000001806048291 */ /* 0x000fe4000f8e68ff */
[----:B------:R-:W-:Y:S01]  /*5110*/  @!UP0 UIADD3 UR10, UPT, UPT, UR10, 0x20, URZ ;  /* 0x000000200a0a8890 */ /* 0x000fe2000fffe0ff */
[----:B------:R-:W-:Y:S01]  /*5120*/  SEL R10, R10, RZ, P0 ;  /* 0x000000ff0a0a7207 */ /* 0x000fe20000000000 */
[----:B------:R-:W-:Y:S02]  /*5130*/  @!UP0 UIADD3 UR8, UPT, UPT, UR4, 0x400, URZ ;  /* 0x0000040004088890 */ /* 0x000fe4000fffe0ff */
[----:B------:R-:W-:Y:S01]  /*5140*/  UIADD3 UR4, UPT, UPT, UR6, 0x1, URZ ;  /* 0x0000000106047890 */ /* 0x000fe2000fffe0ff */
[----:B------:R-:W-:Y:S01]  /*5150*/  @!P1 R2UR UR6, R2 ;  /* 0x00000000020692ca */ /* 0x000fe200000e0000 */
[----:B------:R-:W-:Y:S02]  /*5160*/  UIADD3 UR30, UPT, UPT, UR13, UR22, URZ ;  /* 0x000000160d1e7290 */ /* 0x000fe4000fffe0ff */
[----:B------:R-:W-:Y:S02]  /*5170*/  UISETP.NE.AND UP0, UPT, UR4, 0x3, UPT ;  /* 0x000000030400788c */ /* 0x000fe4000bf05270 */
[----:B------:R-:W-:Y:S02]  /*5180*/  UIADD3 UR26, UPT, UPT, UR14, UR19, URZ ;  /* 0x000000130e1a7290 */ /* 0x000fe4000fffe0ff */
[----:B------:R-:W-:Y:S01]  /*5190*/  USEL UR25, UR4, URZ, UP0 ;  /* 0x000000ff04197287 */ /* 0x000fe20008000000 */
[----:B------:R-:W-:Y:S01]  /*51a0*/  @!P1 R2UR UR4, R0 ;  /* 0x00000000000492ca */ /* 0x000fe200000e0000 */
[----:B------:R-:W-:Y:S01]  /*51b0*/  USEL UR18, URZ, 0x1, UP0 ;  /* 0x00000001ff127887 */ /* 0x000fe20008000000 */
[----:B------:R-:W-:Y:S01]  /*51c0*/  SEL R0, RZ, 0x1, P0 ;  /* 0x00000001ff007807 */ /* 0x000fe20000000000 */
[----:B------:R-:W-:Y:S02]  /*51d0*/  VOTEU.ALL UP0, P1 ;  /* 0x0000000000ff7886 */ /* 0x000fe40000800000 */
[----:B------:R-:W-:Y:S01]  /*51e0*/  IMAD.U32 R4, RZ, RZ, UR6 ;  /* 0x00000006ff047e24 */ /* 0x000fe2000f8e00ff */
[----:B------:R-:W-:Y:S02]  /*51f0*/  LOP3.LUT R9, R9, R0, RZ, 0x3c, !PT ;  /* 0x0000000009097212 */ /* 0x000fe400078e3cff */
[----:B------:R-:W-:Y:S02]  /*5200*/  LOP3.LUT R11, R11, UR18, RZ, 0x3c, !PT ;  /* 0x000000120b0b7c12 */ /* 0x000fe4000f8e3cff */
[----:B------:R-:W-:Y:S03]  /*5210*/  @!P1 R2UR UR6, R4 ;  /* 0x00000000040692ca */ /* 0x000fe600000e0000 */
[----:B------:R-:W-:Y:S01]  /*5220*/  IMAD.U32 R5, RZ, RZ, UR4 ;  /* 0x00000004ff057e24 */ /* 0x000fe2000f8e00ff */
[----:B------:R-:W-:Y:S04]  /*5230*/  UPRMT UR4, UR54, 0x654, UR9 ;  /* 0x0000065436047896 */ /* 0x000fe80008000009 */
[----:B------:R-:W-:Y:S11]  /*5240*/  @!P1 R2UR UR7, R5 ;  /* 0x00000000050792ca */ /* 0x000ff600000e0000 */
[----:B------:R-:W-:Y:S02]  /*5250*/  @!UPT UIADD3 URZ, UPT, UPT, URZ, URZ, URZ ;  /* 0x000000fffffff290 */ /* 0x000fe4000fffe0ff */
[----:B------:R2:W-:Y:S01]  /*5260*/  @!UP0 UTMALDG.3D [UR8], [UR6], desc[UR20] ;  /* 0x00001408060085b4 */ /* 0x0005e20008011000 */
[----:B------:R2:W-:Y:S01]  /*5270*/  @!P1 SYNCS.ARRIVE.TRANS64.RED.A0TR RZ, [UR5+0xc0], R3 ;  /* 0x0000c003ffff99a7 */ /* 0x0005e20008300405 */
[----:B------:R-:W-:Y:S01]  /*5280*/  SYNCS.ARRIVE.TRANS64.RED.A1T0 RZ, [UR4], RZ ;  /* 0x000000ffffff79a7 */ /* 0x000fe20008100404 */
[----:B------:R-:W-:Y:S05]  /*5290*/  BRA.U UP2, `(.L_x_92) ;  /* 0xfffffff102d07547 */ /* 0x000fea000b83ffff */
[----:B------:R-:W-:Y:S01]  /*52a0*/  UIADD3 UR24, UPT, UPT, UR24, 0xd8, URZ ;  /* 0x000000d818187890 */ /* 0x000fe2000fffe0ff */
[----:B------:R-:W-:-:S03]  /*52b0*/  SHF.L.U32 R2, R11, 0x1f, RZ ;  /* 0x0000001f0b027819 */ /* 0x000fc600000006ff */
[----:B------:R-:W-:-:S09]  /*52c0*/  ULEA UR4, UR25, UR24, 0x3 ;  /* 0x0000001819047291 */ /* 0x000fd2000f8e18ff */
[----:B------:R-:W3:Y:S02]  /*52d0*/  SYNCS.PHASECHK.TRANS64.TRYWAIT P0, [UR4], R2 ;  /* 0x00000002ff0075a7 */ /* 0x000ee40008001104 */
[----:B---3--:R-:W-:Y:S05]  /*52e0*/  @!P0 BRA `(.L_x_93) ;  /* 0x0000003000908947 */ /* 0x008fea0003800000 */
.L_x_181:
[----:B------:R-:W-:-:S04]  /*52f0*/  UIADD3 UR4, UPT, UPT, UR25, 0x1, URZ ;  /* 0x0000000119047890 */ /* 0x000fc8000fffe0ff */
[----:B------:R-:W-:-:S04]  /*5300*/  UISETP.NE.AND UP0, UPT, UR4, 0x3, UPT ;  /* 0x000000030400788c */ /* 0x000fc8000bf05270 */
[----:B--2---:R-:W-:Y:S02]  /*5310*/  USEL UR6, URZ, 0x1, UP0 ;  /* 0x00000001ff067887 */ /* 0x004fe40008000000 */
[----:B------:R-:W-:-:S04]  /*5320*/  USEL UR4, UR4, URZ, UP0 ;  /* 0x000000ff04047287 */ /* 0x000fc80008000000 */
[----:B------:R-:W-:Y:S01]  /*5330*/  ULEA UR5, UR4, UR24, 0x3 ;  /* 0x0000001804057291 */ /* 0x000fe2000f8e18ff */
[----:B------:R-:W-:-:S04]  /*5340*/  LOP3.LUT R11, R11, UR6, RZ, 0x3c, !PT ;  /* 0x000000060b0b7c12 */ /* 0x000fc8000f8e3cff */
[----:B---3--:R-:W-:-:S04]  /*5350*/  SHF.L.U32 R2, R11, 0x1f, RZ ;  /* 0x0000001f0b027819 */ /* 0x008fc800000006ff */
[----:B------:R-:W2:Y:S02]  /*5360*/  SYNCS.PHASECHK.TRANS64.TRYWAIT P0, [UR5], R2 ;  /* 0x00000002ff0075a7 */ /* 0x000ea40008001105 */
[----:B--2---:R-:W-:Y:S05]  /*5370*/  @!P0 BRA `(.L_x_94) ;  /* 0x0000003000848947 */ /* 0x004fea0003800000 */
.L_x_183:
[----:B------:R-:W-:-:S04]  /*5380*/  UIADD3 UR4, UPT, UPT, UR4, 0x1, URZ ;  /* 0x0000000104047890 */ /* 0x000fc8000fffe0ff */
[----:B------:R-:W-:-:S04]  /*5390*/  UISETP.NE.AND UP0, UPT, UR4, 0x3, UPT ;  /* 0x000000030400788c */ /* 0x000fc8000bf05270 */
[----:B------:R-:W-:Y:S02]  /*53a0*/  USEL UR5, URZ, 0x1, UP0 ;  /* 0x00000001ff057887 */ /* 0x000fe40008000000 */
[----:B------:R-:W-:-:S04]  /*53b0*/  USEL UR4, UR4, URZ, UP0 ;  /* 0x000000ff04047287 */ /* 0x000fc80008000000 */
[----:B------:R-:W-:Y:S01]  /*53c0*/  ULEA UR4, UR4, UR24, 0x3 ;  /* 0x0000001804047291 */ /* 0x000fe2000f8e18ff */
[----:B--2---:R-:W-:-:S04]  /*53d0*/  LOP3.LUT R2, R11, UR5, RZ, 0x3c, !PT ;  /* 0x000000050b027c12 */ /* 0x004fc8000f8e3cff */
[----:B------:R-:W-:Y:S01]  /*53e0*/  SHF.L.U32 R2, R2, 0x1f, RZ ;  /* 0x0000001f02027819 */ /* 0x000fe200000006ff */
[----:B------:R-:W-:-:S07]  /*53f0*/  IMAD.U32 R0, RZ, RZ, UR4 ;  /* 0x00000004ff007e24 */ /* 0x000fce000f8e00ff */
.L_x_95:
[----:B--2---:R2:W3:Y:S02]  /*5400*/  SYNCS.PHASECHK.TRANS64.TRYWAIT P0, [R0+URZ], R2 ;  /* 0x00000002000075a7 */ /* 0x0044e400080011ff */
[----:B---3--:R-:W-:Y:S05]  /*5410*/  @!P0 NANOSLEEP.SYNCS 0x989680 ;  /* 0x009896800000895d */ /* 0x008fea0003900000 */
[----:B------:R-:W3:Y:S02]  /*5420*/  @!P0 SYNCS.PHASECHK.TRANS64 P0, [R0+URZ], R2 ;  /* 0x00000002000085a7 */ /* 0x000ee400080010ff */
[----:B-1-3--:R-:W-:Y:S05]  /*5430*/  @P0 EXIT ;  /* 0x000000000000094d */ /* 0x00afea0003800000 */
[----:B------:R-:W-:Y:S05]  /*5440*/  BRA `(.L_x_95) ;  /* 0xfffffffc00ec7947 */ /* 0x000fea000383ffff */
.L_x_83:
[----:B------:R-:W-:-:S06]  /*5450*/  UISETP.GE.AND UP0, UPT, UR18, 0x4, UPT ;  /* 0x000000041200788c */ /* 0x000fcc000bf06270 */
[----:B------:R-:W-:-:S13]  /*5460*/  PLOP3.LUT P0, PT, PT, PT, UP0, 0x80, 0x8 ;  /* 0x000000000008781c */ /* 0x000fda0003f0f008 */
[----:B-1----:R-:W-:Y:S05]  /*5470*/  @!P0 EXIT ;  /* 0x000000000000894d */ /* 0x002fea0003800000 */
[----:B------:R-:W-:Y:S01]  /*5480*/  BAR.SYNC.DEFER_BLOCKING 0x6, 0xa0 ;  /* 0x0182800000007b1d */ /* 0x000fe20000010000 */
[C---:B------:R-:W-:Y:S01]  /*5490*/  IMAD.SHL.U32 R4, R63.reuse, 0x20, RZ ;  /* 0x000000203f047824 */ /* 0x040fe200078e00ff */
[C---:B------:R-:W-:Y:S01]  /*54a0*/  R2P PR, R63.reuse, 0x6 ;  /* 0x000000063f007804 */ /* 0x040fe20000000000 */
[C---:B------:R-:W-:Y:S01]  /*54b0*/  IMAD.SHL.U32 R2, R63.reuse, 0x4, RZ ;  /* 0x000000043f027824 */ /* 0x040fe200078e00ff */
[----:B------:R-:W-:Y:S01]  /*54c0*/  CS2R R58, SRZ ;  /* 0x00000000003a7805 */ /* 0x000fe2000001ff00 */
[C---:B------:R-:W-:Y:S01]  /*54d0*/  IMAD.U32 R23, R63.reuse, 0x10000, RZ ;  /* 0x000100003f177824 */ /* 0x040fe200078e00ff */
[----:B------:R-:W-:Y:S01]  /*54e0*/  UMOV UR44, 0x400 ;  /* 0x00000400002c7882 */ /* 0x000fe20000000000 */
[----:B------:R-:W1:Y:S01]  /*54f0*/  LDCU.64 UR4, c[0x0][0x890] ;  /* 0x00011200ff0477ac */ /* 0x000e620008000a00 */
[----:B------:R-:W2:Y:S01]  /*5500*/  LDC.64 R50, c[0x0][0x8b0] ;  /* 0x00022c00ff327b82 */ /* 0x000ea20000000a00 */
[C---:B------:R-:W-:Y:S01]  /*5510*/  LOP3.LUT R3, R4.reuse, 0xe0, RZ, 0xc0, !PT ;  /* 0x000000e004037812 */ /* 0x040fe200078ec0ff */
[----:B------:R-:W-:Y:S01]  /*5520*/  IMAD.SHL.U32 R27, R63, 0x10, RZ ;  /* 0x000000103f1b7824 */ /* 0x000fe200078e00ff */
[----:B------:R-:W-:Y:S01]  /*5530*/  ULEA UR44, UR54, UR44, 0x18 ;  /* 0x0000002c362c7291 */ /* 0x000fe2000f8ec0ff */
[----:B------:R-:W-:Y:S01]  /*5540*/  LOP3.LUT R4, R4, 0x100, RZ, 0xc0, !PT ;  /* 0x0000010004047812 */ /* 0x000fe200078ec0ff */
[----:B------:R-:W-:Y:S01]  /*5550*/  IMAD.MOV.U32 R62, RZ, RZ, 0x8 ;  /* 0x00000008ff3e7424 */ /* 0x000fe200078e00ff */
[----:B------:R-:W-:Y:S01]  /*5560*/  LOP3.LUT R2, R3, 0x1c, R2, 0xf8, !PT ;  /* 0x0000001c03027812 */ /* 0x000fe200078ef802 */
[----:B------:R-:W-:Y:S01]  /*5570*/  IMAD.MOV.U32 R61, RZ, RZ, 0x10 ;  /* 0x00000010ff3d7424 */ /* 0x000fe200078e00ff */
[----:B------:R-:W3:Y:S01]  /*5580*/  LDC.64 R48, c[0x0][0x8a8] ;  /* 0x00022a00ff307b82 */ /* 0x000ee20000000a00 */
[----:B------:R-:W-:Y:S01]  /*5590*/  SHF.R.U32.HI R3, RZ, 0x2, R63 ;  /* 0x00000002ff037819 */ /* 0x000fe2000001163f */
[----:B------:R-:W-:Y:S01]  /*55a0*/  IMAD.MOV.U32 R22, RZ, RZ, RZ ;  /* 0x000000ffff167224 */ /* 0x000fe200078e00ff */
[----:B------:R-:W-:Y:S01]  /*55b0*/  LOP3.LUT R23, R23, 0x600000, RZ, 0xc0, !PT ;  /* 0x0060000017177812 */ /* 0x000fe200078ec0ff */
[----:B------:R-:W-:Y:S01]  /*55c0*/  IMAD.MOV.U32 R60, RZ, RZ, RZ ;  /* 0x000000ffff3c7224 */ /* 0x000fe200078e00ff */
[----:B------:R-:W-:Y:S01]  /*55d0*/  LOP3.LUT R27, R4, 0x600, R27, 0xf8, !PT ;  /* 0x00000600041b7812 */ /* 0x000fe200078ef81b */
[----:B------:R-:W4:Y:S01]  /*55e0*/  LDCU UR63, c[0x0][0x370] ;  /* 0x00006e00ff3f77ac */ /* 0x000f220008000800 */
[----:B------:R-:W-:Y:S01]  /*55f0*/  LOP3.LUT R2, R2, 0x4, R3, 0x78, !PT ;  /* 0x0000000402027812 */ /* 0x000fe200078e7803 */
[----:B------:R-:W4:Y:S01]  /*5600*/  LDS R0, [UR44+0x1b0] ;  /* 0x0001b02cff007984 */ /* 0x000f220008000800 */
[----:B-1----:R-:W-:Y:S01]  /*5610*/  IMAD.U32 R65, RZ, RZ, UR4 ;  /* 0x00000004ff417e24 */ /* 0x002fe2000f8e00ff */
[----:B------:R-:W-:Y:S01]  /*5620*/  UIADD3 UR4, UPT, UPT, UR44, 0x400, URZ ;  /* 0x000004002c047890 */ /* 0x000fe2000fffe0ff */
[----:B------:R-:W-:Y:S01]  /*5630*/  LOP3.LUT R27, R27, R2, RZ, 0xfc, !PT ;  /* 0x000000021b1b7212 */ /* 0x000fe200078efcff */
[----:B------:R-:W-:Y:S01]  /*5640*/  IMAD.U32 R64, RZ, RZ, UR5 ;  /* 0x00000005ff407e24 */ /* 0x000fe2000f8e00ff */
[----:B------:R-:W-:Y:S01]  /*5650*/  LOP3.LUT R63, R63, 0x60, RZ, 0xc0, !PT ;  /* 0x000000603f3f7812 */ /* 0x000fe200078ec0ff */
[----:B------:R-:W1:Y:S01]  /*5660*/  LDCU UR43, c[0x0][0xb0c] ;  /* 0x00016180ff2b77ac */ /* 0x000e620008000800 */
[----:B------:R-:W-:Y:S01]  /*5670*/  SEL R62, R62, 0xfffffff8, !P1 ;  /* 0xfffffff83e3e7807 */ /* 0x000fe20004800000 */
[----:B------:R-:W-:Y:S01]  /*5680*/  IMAD.U32 R67, RZ, RZ, UR4 ;  /* 0x00000004ff437e24 */ /* 0x000fe2000f8e00ff */
[----:B------:R-:W-:Y:S01]  /*5690*/  SEL R61, R61, 0xfffffff0, !P2 ;  /* 0xfffffff03d3d7807 */ /* 0x000fe20005000000 */
[----:B------:R-:W1:Y:S01]  /*56a0*/  LDCU UR39, c[0x0][0xb30] ;  /* 0x00016600ff2777ac */ /* 0x000e620008000800 */
[----:B------:R-:W1:Y:S01]  /*56b0*/  LDCU.64 UR60, c[0x0][0x888] ;  /* 0x00011100ff3c77ac */ /* 0x000e620008000a00 */
[----:B------:R-:W1:Y:S01]  /*56c0*/  LDCU.64 UR40, c[0x0][0xb28] ;  /* 0x00016500ff2877ac */ /* 0x000e620008000a00 */
[----:B------:R-:W1:Y:S01]  /*56d0*/  LDCU.128 UR56, c[0x0][0xb10] ;  /* 0x00016200ff3877ac */ /* 0x000e620008000c00 */
[----:B------:R-:W1:Y:S01]  /*56e0*/  LDCU UR62, c[0x0][0x374] ;  /* 0x00006e80ff3e77ac */ /* 0x000e620008000800 */
[----:B------:R-:W-:Y:S01]  /*56f0*/  UMOV UR55, 0x1 ;  /* 0x0000000100377882 */ /* 0x000fe20000000000 */
[----:B------:R-:W-:Y:S01]  /*5700*/  UMOV UR46, URZ ;  /* 0x000000ff002e7c82 */ /* 0x000fe20008000000 */
[----:B------:R-:W-:Y:S01]  /*5710*/  UMOV UR53, URZ ;  /* 0x000000ff00357c82 */ /* 0x000fe20008000000 */
[----:B------:R-:W-:Y:S01]  /*5720*/  UMOV UR52, URZ ;  /* 0x000000ff00347c82 */ /* 0x000fe20008000000 */
[----:B-1234-:R-:W-:-:S07]  /*5730*/  IMAD.IADD R23, R0, 0x1, R23 ;  /* 0x0000000100177824 */ /* 0x01efce00078e0217 */
.L_x_126:
[C---:B------:R-:W-:Y:S02]  /*5740*/  LEA R0, R58.reuse, UR44, 0x3 ;  /* 0x0000002c3a007c11 */ /* 0x040fe4000f8e18ff */
[----:B------:R-:W-:Y:S02]  /*5750*/  SHF.L.U32 R2, R59, 0x1f, RZ ;  /* 0x0000001f3b027819 */ /* 0x000fe400000006ff */
[----:B------:R-:W-:Y:S02]  /*5760*/  LEA R4, R58, UR44, 0x4 ;  /* 0x0000002c3a047c11 */ /* 0x000fe4000f8e20ff */
[----:B------:R-:W1:Y:S02]  /*5770*/  SYNCS.PHASECHK.TRANS64.TRYWAIT P0, [R0+URZ+0x100], R2 ;  /* 0x00010002000075a7 */ /* 0x000e6400080011ff */
[----:B-1----:R-:W-:Y:S05]  /*5780*/  @!P0 BRA `(.L_x_96) ;  /* 0x0000002c00988947 */ /* 0x002fea0003800000 */
.L_x_184:
[----:B------:R-:W-:Y:S01]  /*5790*/  R2UR UR7, R66 ;  /* 0x00000000420772ca */ /* 0x000fe200000e0000 */
[----:B------:R-:W2:Y:S01]  /*57a0*/  LDS.128 R4, [R4+0x190] ;  /* 0x0001900004047984 */ /* 0x000ea20000000c00 */
[----:B-1----:R-:W-:Y:S01]  /*57b0*/  VIADD R0, R0, 0x110 ;  /* 0x0000011000007836 */ /* 0x002fe20000000000 */
[----:B------:R-:W-:Y:S04]  /*57c0*/  UISETP.GE.AND UP0, UPT, UR42, 0x1, UPT ;  /* 0x000000012a00788c */ /* 0x000fe8000bf06270 */
[----:B------:R-:W-:Y:S01]  /*57d0*/  PRMT R0, RZ, 0x654, R0 ;  /* 0x00000654ff007816 */ /* 0x000fe20000000000 */
[----:B------:R-:W-:Y:S01]  /*57e0*/  @!PT LDS RZ, [RZ] ;  /* 0x00000000fffff984 */ /* 0x000fe20000000800 */
[----:B------:R-:W-:Y:S01]  /*57f0*/  @!PT LDS RZ, [RZ] ;  /* 0x00000000fffff984 */ /* 0x000fe20000000800 */
[----:B------:R-:W-:Y:S01]  /*5800*/  @!PT LDS RZ, [RZ] ;  /* 0x00000000fffff984 */ /* 0x000fe20000000800 */
[----:B------:R-:W-:Y:S01]  /*5810*/  @!PT LDS RZ, [RZ] ;  /* 0x00000000fffff984 */ /* 0x000fe20000000800 */
[----:B------:R1:W-:Y:S06]  /*5820*/  MEMBAR.ALL.CTA ;  /* 0x0000000000007992 */ /* 0x0003ec0000008000 */
[----:B-1----:R-:W1:Y:S02]  /*5830*/  FENCE.VIEW.ASYNC.S ;  /* 0x00000000000073c6 */ /* 0x002e640000000000 */
[----:B-1----:R1:W-:Y:S01]  /*5840*/  SYNCS.ARRIVE.TRANS64.RED.A1T0 RZ, [R0+URZ], RZ ;  /* 0x000000ff00ff79a7 */ /* 0x0023e200081004ff */
[----:B--2---:R-:W-:Y:S11]  /*5850*/  LOP3.LUT P0, RZ, R6, 0x1, RZ, 0xc0, !PT ;  /* 0x0000000106ff7812 */ /* 0x004ff6000780c0ff */
[----:B------:R-:W-:Y:S02]  /*5860*/  @!UPT UIADD3 URZ, UPT, UPT, URZ, URZ, URZ ;  /* 0x000000fffffff290 */ /* 0x000fe4000fffe0ff */
[----:B------:R-:W-:Y:S01]  /*5870*/  VOTEU.ANY UP1, P0 ;  /* 0x0000000000ff7886 */ /* 0x000fe20000020100 */
[----:B------:R-:W-:Y:S01]  /*5880*/  PLOP3.LUT P0, PT, PT, PT, UP1, 0x80, 0x8 ;  /* 0x000000000008781c */ /* 0x000fe20003f0f018 */
[----:B------:R-:W-:Y:S06]  /*5890*/  UP2UR UR4, UPR, URZ, 0x2 ;  /* 0x00000002ff047883 */ /* 0x000fec0008000000 */
[----:B------:R-:W-:Y:S06]  /*58a0*/  IMAD.U32 R68, RZ, RZ, UR4 ;  /* 0x00000004ff447e24 */ /* 0x000fec000f8e00ff */
[----:B------:R-:W-:Y:S02]  /*58b0*/  @P0 SHF.R.U32.HI R2, RZ, 0x10, R5 ;  /* 0x00000010ff020819 */ /* 0x000fe40000011605 */
[----:B------:R-:W-:Y:S02]  /*58c0*/  @P0 MOV R3, R4 ;  /* 0x0000000400030202 */ /* 0x000fe40000000f00 */
[----:B------:R-:W-:Y:S02]  /*58d0*/  @P0 R2UR UR4, R2 ;  /* 0x00000000020402ca */ /* 0x000fe400000e0000 */
[----:B------:R-:W-:Y:S02]  /*58e0*/  @P0 LOP3.LUT R4, R5, 0xffff, RZ, 0xc0, !PT ;  /* 0x0000ffff05040812 */ /* 0x000fe400078ec0ff */
[----:B------:R-:W-:Y:S02]  /*58f0*/  @P0 R2UR UR6, R3 ;  /* 0x00000000030602ca */ /* 0x000fe400000e0000 */
[----:B------:R-:W-:Y:S07]  /*5900*/  @P0 R2UR UR5, R4 ;  /* 0x00000000040502ca */ /* 0x000fee00000e0000 */
[----:B------:R-:W-:Y:S02]  /*5910*/  @UP1 UMOV UR7, UR4 ;  /* 0x0000000400071c82 */ /* 0x000fe40008000000 */
[----:B------:R-:W-:Y:S02]  /*5920*/  IMAD.U32 R66, RZ, RZ, UR7 ;  /* 0x00000007ff427e24 */ /* 0x000fe4000f8e00ff */
[----:B------:R-:W-:Y:S02]  /*5930*/  @UP1 UMOV UR38, UR6 ;  /* 0x0000000600261c82 */ /* 0x000fe40008000000 */
[----:B------:R-:W-:Y:S01]  /*5940*/  @UP1 UMOV UR37, UR5 ;  /* 0x0000000500251c82 */ /* 0x000fe20008000000 */
[----:B-1----:R-:W-:Y:S05]  /*5950*/  BRA.U !UP0, `(.L_x_97) ;  /* 0x0000000108cc7547 */ /* 0x002fea000b800000 */
[----:B------:R-:W1:Y:S01]  /*5960*/  LDCU UR12, c[0x0][0xb20] ;  /* 0x00016400ff0c77ac */ /* 0x000e620008000800 */
[----:B------:R-:W-:Y:S02]  /*5970*/  UIMAD.WIDE.U32 UR4, UR62, UR59, URZ ;  /* 0x0000003b3e0472a5 */ /* 0x000fe4000f8e00ff */
[----:B------:R-:W-:Y:S02]  /*5980*/  UIMAD.WIDE.U32 UR6, UR63, UR56, URZ ;  /* 0x000000383f0672a5 */ /* 0x000fe4000f8e00ff */
[----:B------:R-:W-:Y:S02]  /*5990*/  UISETP.NE.AND UP0, UPT, UR58, 0x1, UPT ;  /* 0x000000013a00788c */ /* 0x000fe4000bf05270 */
[----:B------:R-:W-:Y:S02]  /*59a0*/  UIMAD.WIDE.U32 UR8, UR37, UR59, URZ ;  /* 0x0000003b250872a5 */ /* 0x000fe4000f8e00ff */
[----:B------:R-:W-:Y:S02]  /*59b0*/  UIMAD.WIDE.U32 UR10, UR38, UR56, URZ ;  /* 0x00000038260a72a5 */ /* 0x000fe4000f8e00ff */
[----:B------:R-:W-:Y:S02]  /*59c0*/  UISETP.NE.AND UP1, UPT, UR43, 0x1, UPT ;  /* 0x000000012b00788c */ /* 0x000fe4000bf25270 */
[----:B------:R-:W-:Y:S01]  /*59d0*/  UISETP.NE.AND UP2, UPT, UR42, 0x1, UPT ;  /* 0x000000012a00788c */ /* 0x000fe2000bf45270 */
[----:B------:R-:W-:Y:S02]  /*59e0*/  UMOV UR4, UR5 ;  /* 0x0000000500047c82 */ /* 0x000fe40008000000 */
[----:B-1----:R-:W-:Y:S03]  /*59f0*/  USHF.R.U32.HI UR5, URZ, UR12, UR4 ;  /* 0x0000000cff057299 */ /* 0x002fe60008011604 */
[----:B------:R-:W-:Y:S02]  /*5a00*/  UMOV UR4, UR7 ;  /* 0x0000000700047c82 */ /* 0x000fe40008000000 */
[----:B------:R-:W-:Y:S02]  /*5a10*/  USHF.R.U32.HI UR7, URZ, UR57, UR4 ;  /* 0x00000039ff077299 */ /* 0x000fe40008011604 */
[----:B------:R-:W-:Y:S02]  /*5a20*/  USEL UR4, UR62, UR5, !UP0 ;  /* 0x000000053e047287 */ /* 0x000fe4000c000000 */
[----:B------:R-:W-:Y:S01]  /*5a30*/  USEL UR7, UR63, UR7, !UP1 ;  /* 0x000000073f077287 */ /* 0x000fe2000c800000 */
[----:B------:R-:W-:Y:S01]  /*5a40*/  UMOV UR5, UR9 ;  /* 0x0000000900057c82 */ /* 0x000fe20008000000 */
[----:B------:R-:W-:Y:S02]  /*5a50*/  UIMAD.WIDE.U32 UR8, UR4, UR40, URZ ;  /* 0x00000028040872a5 */ /* 0x000fe4000f8e00ff */
[----:B------:R-:W-:Y:S03]  /*5a60*/  USHF.R.U32.HI UR6, URZ, UR12, UR5 ;  /* 0x0000000cff067299 */ /* 0x000fe60008011605 */
[----:B------:R-:W-:Y:S01]  /*5a70*/  UMOV UR5, UR11 ;  /* 0x0000000b00057c82 */ /* 0x000fe20008000000 */
[----:B------:R-:W-:Y:S02]  /*5a80*/  UIMAD.WIDE.U32 UR10, UR7, UR40, URZ ;  /* 0x00000028070a72a5 */ /* 0x000fe4000f8e00ff */
[----:B------:R-:W-:Y:S02]  /*5a90*/  USHF.R.U32.HI UR12, URZ, UR57, UR5 ;  /* 0x00000039ff0c7299 */ /* 0x000fe40008011605 */
[----:B------:R-:W-:Y:S01]  /*5aa0*/  USEL UR6, UR37, UR6, !UP0 ;  /* 0x0000000625067287 */ /* 0x000fe2000c000000 */
[----:B------:R-:W-:Y:S02]  /*5ab0*/  UMOV UR5, UR9 ;  /* 0x0000000900057c82 */ /* 0x000fe40008000000 */
[----:B------:R-:W-:Y:S01]  /*5ac0*/  UMOV UR10, UR11 ;  /* 0x0000000b000a7c82 */ /* 0x000fe20008000000 */
[----:B------:R-:W-:Y:S02]  /*5ad0*/  @UP2 USHF.R.U32.HI UR4, URZ, UR41, UR5 ;  /* 0x00000029ff042299 */ /* 0x000fe40008011605 */
[----:B------:R-:W-:Y:S02]  /*5ae0*/  @UP2 USHF.R.U32.HI UR7, URZ, UR41, UR10 ;  /* 0x00000029ff072299 */ /* 0x000fe4000801160a */
[----:B------:R-:W-:Y:S02]  /*5af0*/  UIMAD UR4, UR42, UR4, URZ ;  /* 0x000000042a0472a4 */ /* 0x000fe4000f8e02ff */
[----:B------:R-:W-:Y:S02]  /*5b00*/  UIMAD.WIDE.U32 UR10, UR6, UR40, URZ ;  /* 0x00000028060a72a5 */ /* 0x000fe4000f8e00ff */
[----:B------:R-:W-:Y:S02]  /*5b10*/  USEL UR5, UR38, UR12, !UP1 ;  /* 0x0000000c26057287 */ /* 0x000fe4000c800000 */
[----:B------:R-:W-:Y:S02]  /*5b20*/  UIMAD UR8, UR42, UR7, URZ ;  /* 0x000000072a0872a4 */ /* 0x000fe4000f8e02ff */
[----:B------:R-:W-:Y:S03]  /*5b30*/  UISETP.GE.AND UP0, UPT, UR6, UR4, UPT ;  /* 0x000000040600728c */ /* 0x000fe6000bf06270 */
[----:B------:R-:W-:Y:S01]  /*5b40*/  UMOV UR4, UR11 ;  /* 0x0000000b00047c82 */ /* 0x000fe20008000000 */
[----:B------:R-:W-:Y:S02]  /*5b50*/  UISETP.GE.OR UP0, UPT, UR5, UR8, UP0 ;  /* 0x000000080500728c */ /* 0x000fe40008706670 */
[----:B------:R-:W-:Y:S02]  /*5b60*/  USHF.R.U32.HI UR4, URZ, UR41, UR4 ;  /* 0x00000029ff047299 */ /* 0x000fe40008011604 */
[----:B------:R-:W-:Y:S02]  /*5b70*/  UIMAD.WIDE.U32 UR8, UR5, UR40, URZ ;  /* 0x00000028050872a5 */ /* 0x000fe4000f8e00ff */
[----:B------:R-:W-:Y:S02]  /*5b80*/  USEL UR11, UR6, UR4, !UP2 ;  /* 0x00000004060b7287 */ /* 0x000fe4000d000000 */
[----:B------:R-:W-:Y:S02]  /*5b90*/  UIADD3 UR8, UPT, UPT, -UR5, URZ, URZ ;  /* 0x000000ff05087290 */ /* 0x000fe4000fffe1ff */
[----:B------:R-:W-:Y:S01]  /*5ba0*/  UIADD3 UR10, UPT, UPT, -UR11, URZ, URZ ;  /* 0x000000ff0b0a7290 */ /* 0x000fe2000fffe1ff */
[----:B------:R-:W-:Y:S01]  /*5bb0*/  @!UP0 UMOV UR4, UR9 ;  /* 0x0000000900048c82 */ /* 0x000fe20008000000 */
[----:B------:R-:W-:Y:S02]  /*5bc0*/  UIADD3 UR9, UPT, UPT, -UR6, URZ, URZ ;  /* 0x000000ff06097290 */ /* 0x000fe4000fffe1ff */
[----:B------:R-:W-:Y:S02]  /*5bd0*/  @!UP0 USHF.R.U32.HI UR4, URZ, UR41, UR4 ;  /* 0x00000029ff048299 */ /* 0x000fe40008011604 */
[----:B------:R-:W-:Y:S02]  /*5be0*/  UIMAD UR10, UR42, UR10, UR6 ;  /* 0x0000000a2a0a72a4 */ /* 0x000fe4000f8e0206 */
[----:B------:R-:W-:Y:S04]  /*5bf0*/  @!UP0 USEL UR4, UR5, UR4, !UP2 ;  /* 0x0000000405048287 */ /* 0x000fe8000d000000 */
[----:B------:R-:W-:Y:S02]  /*5c00*/  @!UP0 UIMAD UR10, UR7, UR10, UR4 ;  /* 0x0000000a070a82a4 */ /* 0x000fe4000f8e0204 */
[----:B------:R-:W-:Y:S02]  /*5c10*/  @!UP0 UIADD3 UR11, UPT, UPT, UR11, -UR4, URZ ;  /* 0x800000040b0b8290 */ /* 0x000fe4000fffe0ff */
[----:B------:R-:W-:Y:S02]  /*5c20*/  UIMAD UR7, UR43, UR8, UR38 ;  /* 0x000000082b0772a4 */ /* 0x000fe4000f8e0226 */
[----:B------:R-:W-:Y:S02]  /*5c30*/  @!UP0 UIMAD UR6, UR11, UR42, UR5 ;  /* 0x0000002a0b0682a4 */ /* 0x000fe4000f8e0205 */
[----:B------:R-:W-:Y:S01]  /*5c40*/  UIMAD UR4, UR58, UR9, UR37 ;  /* 0x000000093a0472a4 */ /* 0x000fe2000f8e0225 */
[----:B------:R-:W-:Y:S02]  /*5c50*/  @!UP0 UMOV UR5, UR10 ;  /* 0x0000000a00058c82 */ /* 0x000fe40008000000 */
[----:B------:R-:W-:Y:S02]  /*5c60*/  UIMAD UR38, UR5, UR43, UR7 ;  /* 0x0000002b052672a4 */ /* 0x000fe4000f8e0207 */
[----:B------:R-:W-:Y:S11]  /*5c70*/  UIMAD UR37, UR6, UR58, UR4 ;  /* 0x0000003a062572a4 */ /* 0x000ff6000f8e0204 */
[----:B------:R-:W-:Y:S01]  /*5c80*/  @!UPT UIADD3 URZ, UPT, UPT, URZ, URZ, URZ ;  /* 0x000000fffffff290 */ /* 0x000fe2000fffe0ff */
.L_x_97:
[----:B------:R-:W-:Y:S01]  /*5c90*/  UISETP.NE.AND UP0, UPT, UR39, 0x1, UPT ;  /* 0x000000012700788c */ /* 0x000fe2000bf05270 */
[----:B------:R-:W-:Y:S01]  /*5ca0*/  R2UR UR11, R67 ;  /* 0x00000000430b72ca */ /* 0x000fe200000e0000 */
[----:B------:R-:W-:Y:S01]  /*5cb0*/  USHF.L.U32 UR50, UR26, 0x6, URZ ;  /* 0x000000061a327899 */ /* 0x000fe200080006ff */
[----:B------:R-:W-:Y:S01]  /*5cc0*/  IADD3 R58, PT, PT, R58, 0x1, RZ ;  /* 0x000000013a3a7810 */ /* 0x000fe20007ffe0ff */
[----:B------:R-:W-:Y:S07]  /*5cd0*/  USHF.L.U32 UR49, UR30, 0x6, URZ ;  /* 0x000000061e317899 */ /* 0x000fee00080006ff */
[----:B------:R-:W1:Y:S01]  /*5ce0*/  @!UP0 LDCU.128 UR12, c[0x0][0xb10] ;  /* 0x00016200ff0c87ac */ /* 0x000e620008000c00 */
[----:B------:R-:W2:Y:S01]  /*5cf0*/  @!UP0 LDCU UR5, c[0x0][0xb0c] ;  /* 0x00016180ff0587ac */ /* 0x000ea20008000800 */
[----:B------:R-:W3:Y:S01]  /*5d00*/  @!UP0 LDCU UR10, c[0x0][0xb20] ;  /* 0x00016400ff0a87ac */ /* 0x000ee20008000800 */
[----:B-1----:R-:W-:Y:S02]  /*5d10*/  UIMAD.WIDE.U32 UR8, UR38, UR12, URZ ;  /* 0x0000000c260872a5 */ /* 0x002fe4000f8e00ff */
[----:B------:R-:W-:Y:S02]  /*5d20*/  UIMAD.WIDE.U32 UR6, UR37, UR15, URZ ;  /* 0x0000000f250672a5 */ /* 0x000fe4000f8e00ff */
[----:B------:R-:W-:Y:S03]  /*5d30*/  @!UP0 UISETP.NE.AND UP1, UPT, UR14, 0x1, UPT ;  /* 0x000000010e00888c */ /* 0x000fe6000bf25270 */
[----:B------:R-:W-:Y:S01]  /*5d40*/  @!UP0 UMOV UR4, UR9 ;  /* 0x0000000900048c82 */ /* 0x000fe20008000000 */
[----:B--2---:R-:W-:Y:S02]  /*5d50*/  @!UP0 UISETP.NE.AND UP2, UPT, UR5, 0x1, UPT ;  /* 0x000000010500888c */ /* 0x004fe4000bf45270 */
[----:B------:R-:W-:Y:S01]  /*5d60*/  @!UP0 USHF.R.U32.HI UR4, URZ, UR13, UR4 ;  /* 0x0000000dff048299 */ /* 0x000fe20008011604 */
[----:B------:R-:W-:Y:S02]  /*5d70*/  @!UP0 UMOV UR6, UR7 ;  /* 0x0000000700068c82 */ /* 0x000fe40008000000 */
[----:B---3--:R-:W-:Y:S02]  /*5d80*/  @!UP0 USHF.R.U32.HI UR6, URZ, UR10, UR6 ;  /* 0x0000000aff068299 */ /* 0x008fe40008011606 */
[----:B------:R-:W-:Y:S02]  /*5d90*/  @!UP0 USEL UR7, UR38, UR4, !UP2 ;  /* 0x0000000426078287 */ /* 0x000fe4000d000000 */
[----:B------:R-:W-:Y:S04]  /*5da0*/  @!UP0 USEL UR6, UR37, UR6, !UP1 ;  /* 0x0000000625068287 */ /* 0x000fe8000c800000 */
[----:B------:R-:W-:Y:S02]  /*5db0*/  @!UP0 UIADD3 UR4, UPT, UPT, -UR7, UR6, URZ ;  /* 0x0000000607048290 */ /* 0x000fe4000fffe1ff */
[----:B------:R-:W-:Y:S02]  /*5dc0*/  @!UP0 UIADD3 UR6, UPT, UPT, UR7, -UR6, URZ ;  /* 0x8000000607068290 */ /* 0x000fe4000fffe0ff */
[----:B------:R-:W-:Y:S02]  /*5dd0*/  @!UP0 UIMAD UR38, UR4, UR5, UR38 ;  /* 0x00000005042682a4 */ /* 0x000fe4000f8e0226 */
[----:B------:R-:W-:Y:S02]  /*5de0*/  @!UP0 UIMAD UR37, UR6, UR14, UR37 ;  /* 0x0000000e062582a4 */ /* 0x000fe4000f8e0225 */
[----:B------:R-:W-:Y:S09]  /*5df0*/  ULOP3.LUT UP0, URZ, UR11, 0x3f0, URZ, 0xc0, !UPT ;  /* 0x000003f00bff7892 */ /* 0x000ff2000f80c0ff */
[----:B------:R-:W-:Y:S05]  /*5e00*/  BRA.U !UP0, `(.L_x_98) ;  /* 0x00000001087c7547 */ /* 0x000fea000b800000 */
[----:B------:R-:W1:Y:S01]  /*5e10*/  LDCU.64 UR8, c[0x4][0x80] ;  /* 0x01001000ff0877ac */ /* 0x000e620008000a00 */
[----:B------:R-:W-:Y:S01]  /*5e20*/  MOV R2, 0x0 ;  /* 0x0000000000027802 */ /* 0x000fe20000000f00 */
[----:B------:R-:W-:Y:S02]  /*5e30*/  HFMA2 R12, -RZ, RZ, 0, 5.9604644775390625e-08 ;  /* 0x00000001ff0c7431 */ /* 0x000fe400000001ff */
[----:B------:R-:W-:Y:S01]  /*5e40*/  IMAD.MOV.U32 R8, RZ, RZ, 0x70 ;  /* 0x00000070ff087424 */ /* 0x000fe200078e00ff */
[----:B------:R2:W3:Y:S01]  /*5e50*/  LDC.64 R14, c[0x4][R2] ;  /* 0x01000000020e7b82 */ /* 0x0004e20000000a00 */
[----:B------:R-:W4:Y:S01]  /*5e60*/  LDCU.64 UR6, c[0x4][0x88] ;  /* 0x01001100ff0677ac */ /* 0x000f220008000a00 */
[----:B------:R-:W-:Y:S01]  /*5e70*/  IMAD.MOV.U32 R13, RZ, RZ, RZ ;  /* 0x000000ffff0d7224 */ /* 0x000fe200078e00ff */
[----:B------:R-:W2:Y:S01]  /*5e80*/  LDCU.64 UR4, c[0x4][0x8] ;  /* 0x01000100ff0477ac */ /* 0x000ea20008000a00 */
[----:B-1----:R-:W-:Y:S01]  /*5e90*/  MOV R5, UR9 ;  /* 0x0000000900057c02 */ /* 0x002fe20008000f00 */
[----:B------:R-:W-:Y:S01]  /*5ea0*/  IMAD.U32 R4, RZ, RZ, UR8 ;  /* 0x00000008ff047e24 */ /* 0x000fe2000f8e00ff */
[----:B----4-:R-:W-:Y:S01]  /*5eb0*/  MOV R7, UR7 ;  /* 0x0000000700077c02 */ /* 0x010fe20008000f00 */
[----:B------:R-:W-:Y:S01]  /*5ec0*/  IMAD.U32 R6, RZ, RZ, UR6 ;  /* 0x00000006ff067e24 */ /* 0x000fe2000f8e00ff */
[----:B--2---:R-:W-:Y:S01]  /*5ed0*/  MOV R11, UR5 ;  /* 0x00000005000b7c02 */ /* 0x004fe20008000f00 */
[----:B------:R-:W-:Y:S02]  /*5ee0*/  IMAD.U32 R10, RZ, RZ, UR4 ;  /* 0x00000004ff0a7e24 */ /* 0x000fe4000f8e00ff */
[----:B------:R-:W-:Y:S07]  /*5ef0*/  LEPC R20, `(.L_x_99) ;  /* 0x000000001014794e */ /* 0x000fee0000000000 */
[----:B---3-5:R-:W-:Y:S05]  /*5f00*/  CALL.ABS.NOINC R14 ;  /* 0x000000000e007343 */ /* 0x028fea0003c00000 */
.L_x_99:
[----:B------:R-:W1:Y:S01]  /*5f10*/  LDCU.64 UR8, c[0x4][0x80] ;  /* 0x01001000ff0877ac */ /* 0x000e620008000a00 */
[----:B------:R-:W2:Y:S01]  /*5f20*/  LDC.64 R2, c[0x4][R2] ;  /* 0x0100000002027b82 */ /* 0x000ea20000000a00 */
[----:B------:R-:W-:Y:S02]  /*5f30*/  HFMA2 R12, -RZ, RZ, 0, 5.9604644775390625e-08 ;  /* 0x00000001ff0c7431 */ /* 0x000fe400000001ff */
[----:B------:R-:W-:Y:S02]  /*5f40*/  IMAD.MOV.U32 R8, RZ, RZ, 0x70 ;  /* 0x00000070ff087424 */ /* 0x000fe400078e00ff */
[----:B------:R-:W-:Y:S01]  /*5f50*/  IMAD.MOV.U32 R13, RZ, RZ, RZ ;  /* 0x000000ffff0d7224 */ /* 0x000fe200078e00ff */
[----:B------:R-:W3:Y:S01]  /*5f60*/  LDCU.64 UR6, c[0x4][0x88] ;  /* 0x01001100ff0677ac */ /* 0x000ee20008000a00 */
[----:B------:R-:W4:Y:S01]  /*5f70*/  LDCU.64 UR4, c[0x4][0x8] ;  /* 0x01000100ff0477ac */ /* 0x000f220008000a00 */
[----:B-1----:R-:W-:Y:S02]  /*5f80*/  MOV R4, UR8 ;  /* 0x0000000800047c02 */ /* 0x002fe40008000f00 */
[----:B------:R-:W-:Y:S02]  /*5f90*/  MOV R5, UR9 ;  /* 0x0000000900057c02 */ /* 0x000fe40008000f00 */
[----:B---3--:R-:W-:Y:S01]  /*5fa0*/  MOV R7, UR7 ;  /* 0x0000000700077c02 */ /* 0x008fe20008000f00 */
[----:B------:R-:W-:Y:S01]  /*5fb0*/  IMAD.U32 R6, RZ, RZ, UR6 ;  /* 0x00000006ff067e24 */ /* 0x000fe2000f8e00ff */
[----:B----4-:R-:W-:Y:S01]  /*5fc0*/  MOV R11, UR5 ;  /* 0x00000005000b7c02 */ /* 0x010fe20008000f00 */
[----:B------:R-:W-:Y:S02]  /*5fd0*/  IMAD.U32 R10, RZ, RZ, UR4 ;  /* 0x00000004ff0a7e24 */ /* 0x000fe4000f8e00ff */
[----:B------:R-:W-:Y:S07]  /*5fe0*/  LEPC R20, `(.L_x_98) ;  /* 0x000000001014794e */ /* 0x000fee0000000000 */
[----:B--2---:R-:W-:Y:S05]  /*5ff0*/  CALL.ABS.NOINC R2 ;  /* 0x0000000002007343 */ /* 0x004fea0003c00000 */
.L_x_98:
[----:B------:R-:W-:Y:S02]  /*6000*/  R2UR UR6, R56 ;  /* 0x00000000380672ca */ /* 0x000fe400000e0000 */
[----:B------:R-:W-:Y:S02]  /*6010*/  R2UR UR5, R65 ;  /* 0x00000000410572ca */ /* 0x000fe400000e0000 */
[----:B------:R-:W-:Y:S02]  /*6020*/  R2UR UR4, R64 ;  /* 0x00000000400472ca */ /* 0x000fe400000e0000 */
[----:B------:R-:W-:Y:S02]  /*6030*/  ISETP.NE.U32.AND P4, PT, R50, RZ, PT ;  /* 0x000000ff3200720c */ /* 0x000fe40003f85070 */
[----:B------:R-:W-:Y:S02]  /*6040*/  ISETP.NE.U32.AND P2, PT, RZ, UR60, PT ;  /* 0x0000003cff007c0c */ /* 0x000fe4000bf45070 */
[----:B------:R-:W-:Y:S02]  /*6050*/  ISETP.NE.AND.EX P4, PT, R51, RZ, PT, P4 ;  /* 0x000000ff3300720c */ /* 0x000fe40003f85340 */
[----:B------:R-:W-:Y:S01]  /*6060*/  ISETP.NE.AND.EX P2, PT, RZ, UR61, PT, P2 ;  /* 0x0000003dff007c0c */ /* 0x000fe2000bf45320 */
[----:B------:R-:W-:Y:S02]  /*6070*/  UISETP.NE.AND UP2, UPT, UR6, URZ, UPT ;  /* 0x000000ff0600728c */ /* 0x000fe4000bf45270 */
[----:B------:R-:W-:Y:S04]  /*6080*/  UISETP.NE.U32.AND UP0, UPT, UR5, URZ, UPT ;  /* 0x000000ff0500728c */ /* 0x000fe8000bf05070 */
[----:B------:R-:W-:Y:S01]  /*6090*/  UISETP.NE.AND.EX UP1, UPT, UR4, URZ, UPT, UP0 ;  /* 0x000000ff0400728c */ /* 0x000fe2000bf25300 */
[----:B------:R-:W-:Y:S01]  /*60a0*/  PLOP3.LUT P1, PT, PT, PT, UP2, 0x80, 0x8 ;  /* 0x000000000008781c */ /* 0x000fe20003f2f028 */
[----:B------:R-:W-:Y:S03]  /*60b0*/  UPLOP3.LUT UP0, UPT, UPT, UPT, UPT, 0x40, 0x4 ;  /* 0x000000000004789c */ /* 0x000fe60003f0e870 */
[----:B------:R-:W-:Y:S06]  /*60c0*/  @UP2 UPLOP3.LUT UP0, UPT, UPT, UPT, UP1, 0x80, 0x8 ;  /* 0x000000000008289c */ /* 0x000fec0003f0f010 */
[----:B------:R-:W-:Y:S01]  /*60d0*/  PLOP3.LUT P0, PT, PT, PT, UP0, 0x80, 0x8 ;  /* 0x000000000008781c */ /* 0x000fe20003f0f008 */
[----:B------:R-:W-:Y:S01]  /*60e0*/  @!UPT UIADD3 URZ, UPT, UPT, URZ, URZ, URZ ;  /* 0x000000fffffff290 */ /* 0x000fe2000fffe0ff */
[----:B------:R-:W-:Y:S11]  /*60f0*/  BRA.U !UP1, `(.L_x_100) ;  /* 0x0000000109407547 */ /* 0x000ff6000b800000 */
[----:B------:R-:W-:Y:S01]  /*6100*/  UISETP.NE.U32.AND UP0, UPT, UR60, URZ, UPT ;  /* 0x000000ff3c00728c */ /* 0x000fe2000bf05070 */
[----:B------:R-:W-:Y:S01]  /*6110*/  R2UR UR6, R65 ;  /* 0x00000000410672ca */ /* 0x000fe200000e0000 */
[----:B------:R-:W1:Y:S01]  /*6120*/  LDCU.64 UR8, c[0x0][0x358] ;  /* 0x00006b00ff0877ac */ /* 0x000e620008000a00 */
[----:B------:R-:W-:Y:S02]  /*6130*/  HFMA2 R52, -RZ, RZ, 0, 5.9604644775390625e-08 ;  /* 0x00000001ff347431 */ /* 0x000fe400000001ff */
[----:B------:R-:W-:Y:S01]  /*6140*/  IMAD.MOV.U32 R0, RZ, RZ, 0x1 ;  /* 0x00000001ff007424 */ /* 0x000fe200078e00ff */
[----:B------:R-:W-:Y:S06]  /*6150*/  UISETP.NE.AND.EX UP0, UPT, UR61, URZ, UPT, UP0 ;  /* 0x000000ff3d00728c */ /* 0x000fec000bf05300 */
[----:B------:R-:W-:Y:S05]  /*6160*/  PLOP3.LUT P3, PT, PT, PT, UP0, 0x80, 0x8 ;  /* 0x000000000008781c */ /* 0x000fea0003f6f008 */
[----:B------:R-:W2:Y:S01]  /*6170*/  @UP0 LDCU.64 UR4, c[0x0][0x888] ;  /* 0x00011100ff0407ac */ /* 0x000ea20008000a00 */
[----:B------:R-:W-:Y:S07]  /*6180*/  @UP0 UIMAD UR6, UR36, UR6, URZ ;  /* 0x00000006240602a4 */ /* 0x000fee000f8e02ff */
[----:B------:R-:W-:Y:S01]  /*6190*/  @!P3 PRMT R52, R0, 0x7610, R52 ;  /* 0x000076100034b816 */ /* 0x000fe20000000034 */
[----:B--2---:R-:W-:Y:S06]  /*61a0*/  @UP0 UIMAD.WIDE UR4, UR6, 0x4, UR4 ;  /* 0x00000004060408a5 */ /* 0x004fec000f8e0204 */
[----:B------:R-:W-:Y:S02]  /*61b0*/  IMAD.U32 R2, RZ, RZ, UR4 ;  /* 0x00000004ff027e24 */ /* 0x000fe4000f8e00ff */
[----:B------:R-:W-:Y:S03]  /*61c0*/  IMAD.U32 R3, RZ, RZ, UR5 ;  /* 0x00000005ff037e24 */ /* 0x000fe6000f8e00ff */
[----:B------:R-:W2:Y:S02]  /*61d0*/  @!UP0 LDCU UR4, c[0x0][0x880] ;  /* 0x00011000ff0487ac */ /* 0x000ea40008000800 */
[----:B-1---5:R1:W5:Y:S02]  /*61e0*/  @P3 LDG.E R26, desc[UR8][R2.64] ;  /* 0x00000008021a3981 */ /* 0x022364000c1e1900 */
[----:B-12---:R-:W-:Y:S02]  /*61f0*/  @!P3 MOV R26, UR4 ;  /* 0x00000004001abc02 */ /* 0x006fe40008000f00 */
.L_x_100:
[----:B------:R-:W-:Y:S05]  /*6200*/  @!P4 BRA `(.L_x_101) ;  /* 0x000000000024c947 */ /* 0x000fea0003800000 */
[----:B------:R-:W-:Y:S01]  /*6210*/  ISETP.NE.U32.AND P3, PT, R48, RZ, PT ;  /* 0x000000ff3000720c */ /* 0x000fe20003f65070 */
[----:B------:R-:W1:Y:S03]  /*6220*/  LDCU.64 UR4, c[0x0][0x358] ;  /* 0x00006b00ff0477ac */ /* 0x000e660008000a00 */
[----:B------:R-:W-:Y:S11]  /*6230*/  ISETP.NE.AND.EX P3, PT, R49, RZ, PT, P3 ;  /* 0x000000ff3100720c */ /* 0x000ff60003f65330 */
[----:B------:R-:W-:Y:S02]  /*6240*/  @!UPT UIADD3 URZ, UPT, UPT, URZ, URZ, URZ ;  /* 0x000000fffffff290 */ /* 0x000fe4000fffe0ff */
[----:B------:R-:W2:Y:S01]  /*6250*/  @P3 LDC.64 R2, c[0x0][0x8a8] ;  /* 0x00022a00ff023b82 */ /* 0x000ea20000000a00 */
[----:B------:R-:W-:Y:S04]  /*6260*/  @P3 IMAD R0, R50, UR36, RZ ;  /* 0x0000002432003c24 */ /* 0x000fe8000f8e02ff */
[----:B--2---:R-:W-:Y:S05]  /*6270*/  @P3 IMAD.WIDE R2, R0, 0x4, R2 ;  /* 0x0000000400023825 */ /* 0x004fea00078e0202 */
[----:B-1---5:R1:W5:Y:S02]  /*6280*/  @P3 LDG.E R24, desc[UR4][R2.64] ;  /* 0x0000000402183981 */ /* 0x022364000c1e1900 */
[----:B-1----:R-:W2:Y:S02]  /*6290*/  @!P3 LDC R24, c[0x0][0x8a0] ;  /* 0x00022800ff18bb82 */ /* 0x002ea40000000800 */
.L_x_101:
[----:B-----5:R-:W-:Y:S01]  /*62a0*/  FSETP.NEU.AND P3, PT, R26, RZ, PT ;  /* 0x000000ff1a00720b */ /* 0x020fe20003f6d000 */
[----:B------:R-:W-:Y:S01]  /*62b0*/  IMAD.U32 R2, RZ, RZ, UR46 ;  /* 0x0000002eff027e24 */ /* 0x000fe2000f8e00ff */
[----:B------:R-:W-:Y:S01]  /*62c0*/  SEL R5, RZ, 0xffffffff, P2 ;  /* 0xffffffffff057807 */ /* 0x000fe20001000000 */
[----:B------:R-:W-:Y:S01]  /*62d0*/  ULOP3.LUT UR4, UR55, 0x1, URZ, 0x3c, !UPT ;  /* 0x0000000137047892 */ /* 0x000fe2000f8e3cff */
[----:B------:R-:W-:Y:S01]  /*62e0*/  @P1 LOP3.LUT P2, RZ, R52, 0xff, RZ, 0xc0, !PT ;  /* 0x000000ff34ff1812 */ /* 0x000fe2000784c0ff */
[----:B------:R-:W-:Y:S01]  /*62f0*/  BSSY B1, `(.L_x_102) ;  /* 0x000004b000017945 */ /* 0x000fe20003800000 */
[----:B------:R-:W-:Y:S01]  /*6300*/  @P1 SEL R0, RZ, 0xffffffff, P3 ;  /* 0xffffffffff001807 */ /* 0x000fe20001800000 */
[----:B------:R-:W-:Y:S01]  /*6310*/  IMAD.MOV.U32 R75, RZ, RZ, 0x1 ;  /* 0x00000001ff4b7424 */ /* 0x000fe200078e00ff */
[----:B------:R-:W-:Y:S01]  /*6320*/  LEA R2, R2, UR44, 0x3 ;  /* 0x0000002c02027c11 */ /* 0x000fe2000f8e18ff */
[----:B------:R-:W-:Y:S01]  /*6330*/  IMAD.U32 R73, RZ, RZ, UR4 ;  /* 0x00000004ff497e24 */ /* 0x000fe2000f8e00ff */
[----:B------:R-:W-:Y:S01]  /*6340*/  @P0 SEL R0, R5, R0, !P2 ;  /* 0x0000000005000207 */ /* 0x000fe20005000000 */
[----:B------:R-:W-:Y:S01]  /*6350*/  IMAD.U32 R74, RZ, RZ, UR46 ;  /* 0x0000002eff4a7e24 */ /* 0x000fe2000f8e00ff */
[----:B------:R-:W-:Y:S02]  /*6360*/  LEA R72, R22, UR44, 0x3 ;  /* 0x0000002c16487c11 */ /* 0x000fe4000f8e18ff */
[----:B------:R-:W-:Y:S02]  /*6370*/  CS2R R46, SRZ ;  /* 0x00000000002e7805 */ /* 0x000fe4000001ff00 */
[----:B------:R-:W-:Y:S02]  /*6380*/  @P1 LOP3.LUT R0, R0, 0x1, RZ, 0xc0, !PT ;  /* 0x0000000100001812 */ /* 0x000fe400078ec0ff */
[----:B------:R-:W-:Y:S02]  /*6390*/  CS2R R44, SRZ ;  /* 0x00000000002c7805 */ /* 0x000fe4000001ff00 */
[----:B------:R-:W-:Y:S02]  /*63a0*/  SHF.L.U32 R3, R60, 0x1f, RZ ;  /* 0x0000001f3c037819 */ /* 0x000fe400000006ff */
[----:B------:R-:W-:Y:S02]  /*63b0*/  CS2R R42, SRZ ;  /* 0x00000000002a7805 */ /* 0x000fe4000001ff00 */
[----:B------:R-:W-:Y:S02]  /*63c0*/  ISETP.NE.U32.OR P5, PT, R0, 0x1, !P1 ;  /* 0x000000010000780c */ /* 0x000fe40004fa5470 */
[----:B------:R-:W-:Y:S02]  /*63d0*/  CS2R R40, SRZ ;  /* 0x0000000000287805 */ /* 0x000fe4000001ff00 */
[----:B------:R-:W-:Y:S02]  /*63e0*/  PLOP3.LUT P2, PT, PT, PT, UP1, 0x80, 0x8 ;  /* 0x000000000008781c */ /* 0x000fe40003f4f018 */
[----:B------:R-:W-:Y:S02]  /*63f0*/  CS2R R38, SRZ ;  /* 0x0000000000267805 */ /* 0x000fe4000001ff00 */
[----:B------:R-:W-:Y:S02]  /*6400*/  LEA.HI R25, R22, R22, RZ, 0x1 ;  /* 0x0000001616197211 */ /* 0x000fe400078f08ff */
[----:B------:R-:W-:Y:S02]  /*6410*/  CS2R R36, SRZ ;  /* 0x0000000000247805 */ /* 0x000fe4000001ff00 */
[----:B------:R-:W-:Y:S02]  /*6420*/  LOP3.LUT P4, R57, R52, 0xff, RZ, 0xc0, !PT ;  /* 0x000000ff34397812 */ /* 0x000fe4000788c0ff */
[----:B------:R-:W-:Y:S02]  /*6430*/  CS2R R34, SRZ ;  /* 0x0000000000227805 */ /* 0x000fe4000001ff00 */
[----:B------:R-:W-:Y:S02]  /*6440*/  SEL R4, RZ, 0xffffffff, P3 ;  /* 0xffffffffff047807 */ /* 0x000fe40001800000 */
[----:B------:R-:W-:Y:S02]  /*6450*/  CS2R R32, SRZ ;  /* 0x0000000000207805 */ /* 0x000fe4000001ff00 */
[----:B------:R-:W-:Y:S02]  /*6460*/  P2R R69, PR, RZ, 0x20 ;  /* 0x00000020ff457803 */ /* 0x000fe40000000000 */
[----:B------:R-:W-:Y:S02]  /*6470*/  @P5 SHF.L.U32 R0, R73, 0x1f, RZ ;  /* 0x0000001f49005819 */ /* 0x000fe400000006ff */
[----:B------:R-:W-:Y:S02]  /*6480*/  @P2 SEL R4, R5, R4, !P4 ;  /* 0x0000000405042207 */ /* 0x000fe40006000000 */
[----:B------:R1:W3:Y:S02]  /*6490*/  @P5 SYNCS.PHASECHK.TRANS64.TRYWAIT P1, [R2+URZ+0xc0], R0 ;  /* 0x0000c000020055a7 */ /* 0x0002e400080211ff */
[----:B------:R-:W-:Y:S04]  /*64a0*/  LOP3.LUT R4, R4, 0x1, RZ, 0xc0, !PT ;  /* 0x0000000104047812 */ /* 0x000fe800078ec0ff */
[----:B------:R-:W-:Y:S04]  /*64b0*/  ISETP.NE.U32.AND P2, PT, R4, 0x1, PT ;  /* 0x000000010400780c */ /* 0x000fe80003f45070 */
[----:B------:R-:W-:Y:S01]  /*64c0*/  P2R R76, PR, RZ, 0x4 ;  /* 0x00000004ff4c7803 */ /* 0x000fe20000000000 */
[----:B------:R4:W2:Y:S01]  /*64d0*/  SYNCS.PHASECHK.TRANS64.TRYWAIT P0, [R72+URZ+0x120], R3 ;  /* 0x00012003480075a7 */ /* 0x0008a200080011ff */
[C---:B-1----:R-:W-:Y:S01]  /*64e0*/  IMAD.SHL.U32 R0, R25.reuse, 0x20, RZ ;  /* 0x0000002019007824 */ /* 0x042fe200078e00ff */
[----:B------:R-:W-:Y:S04]  /*64f0*/  LOP3.LUT R25, R25, 0xffe, RZ, 0xc0, !PT ;  /* 0x00000ffe19197812 */ /* 0x000fe800078ec0ff */
[----:B------:R-:W-:Y:S01]  /*6500*/  LOP3.LUT R0, R0, 0xffffffc0, RZ, 0xc0, !PT ;  /* 0xffffffc000007812 */ /* 0x000fe200078ec0ff */
[----:B------:R-:W-:Y:S04]  /*6510*/  IMAD.IADD R25, R22, 0x1, -R25 ;  /* 0x0000000116197824 */ /* 0x000fe800078e0a19 */
[----:B------:R-:W-:Y:S04]  /*6520*/  IMAD.IADD R0, R23, 0x1, R0 ;  /* 0x0000000117007824 */ /* 0x000fe800078e0200 */
[----:B------:R-:W-:Y:S01]  /*6530*/  IMAD R25, R25, 0x100000, R0 ;  /* 0x0010000019197824 */ /* 0x000fe200078e0200 */
[----:B---3--:R-:W-:Y:S01]  /*6540*/  @P5 SEL R75, RZ, 0x1, !P1 ;  /* 0x00000001ff4b5807 */ /* 0x008fe20004800000 */
[----:B----4-:R-:W-:Y:S06]  /*6550*/  @!P5 BRA `(.L_x_103) ;  /* 0x000000000090d947 */ /* 0x010fec0003800000 */
[----:B------:R-:W-:Y:S01]  /*6560*/  HFMA2 R39, -RZ, RZ, 0, 0 ;  /* 0x00000000ff277431 */ /* 0x000fe200000001ff */
[----:B------:R-:W-:Y:S01]  /*6570*/  ISETP.NE.AND P1, PT, R75, RZ, PT ;  /* 0x000000ff4b00720c */ /* 0x000fe20003f25270 */
[----:B------:R-:W-:Y:S01]  /*6580*/  IMAD.U32 R5, RZ, RZ, UR46 ;  /* 0x0000002eff057e24 */ /* 0x000fe2000f8e00ff */
[----:B------:R-:W-:Y:S11]  /*6590*/  BSSY B0, `(.L_x_104) ;  /* 0x0000005000007945 */ /* 0x000ff60003800000 */
[----:B------:R-:W-:Y:S05]  /*65a0*/  @P1 BRA `(.L_x_105) ;  /* 0x00000000000c1947 */ /* 0x000fea0003800000 */
[----:B------:R-:W-:Y:S04]  /*65b0*/  SHF.L.U32 R0, R73, 0x1f, RZ ;  /* 0x0000001f49007819 */ /* 0x000fe800000006ff */
[----:B------:R-:W1:Y:S02]  /*65c0*/  SYNCS.PHASECHK.TRANS64.TRYWAIT P1, [R2+URZ+0xc0], R0 ;  /* 0x0000c000020075a7 */ /* 0x000e6400080211ff */
[----:B-1----:R-:W-:Y:S05]  /*65d0*/  @!P1 BRA `(.L_x_106) ;  /* 0x0000002000189947 */ /* 0x002fea0003800000 */
.L_x_105:
[----:B------:R-:W-:Y:S05]  /*65e0*/  BSYNC B0 ;  /* 0x0000000000007941 */ /* 0x000fea0003800000 */
.L_x_104:
[----:B------:R-:W-:Y:S01]  /*65f0*/  ISETP.NE.AND P1, PT, R76, RZ, PT ;  /* 0x000000ff4c00720c */ /* 0x000fe20003f25270 */
[----:B------:R-:W-:Y:S01]  /*6600*/  IMAD.MOV.U32 R38, RZ, RZ, RZ ;  /* 0x000000ffff267224 */ /* 0x000fe200078e00ff */
[----:B------:R-:W-:Y:S02]  /*6610*/  CS2R R36, SRZ ;  /* 0x0000000000247805 */ /* 0x000fe4000001ff00 */
[----:B------:R-:W-:Y:S02]  /*6620*/  CS2R R34, SRZ ;  /* 0x0000000000227805 */ /* 0x000fe4000001ff00 */
[----:B------:R-:W-:Y:S02]  /*6630*/  CS2R R32, SRZ ;  /* 0x0000000000207805 */ /* 0x000fe4000001ff00 */
[----:B------:R-:W-:Y:S02]  /*6640*/  CS2R R42, SRZ ;  /* 0x00000000002a7805 */ /* 0x000fe4000001ff00 */
[----:B------:R-:W-:Y:S02]  /*6650*/  CS2R R40, SRZ ;  /* 0x0000000000287805 */ /* 0x000fe4000001ff00 */
[----:B------:R-:W-:Y:S02]  /*6660*/  CS2R R46, SRZ ;  /* 0x00000000002e7805 */ /* 0x000fe4000001ff00 */
[----:B------:R-:W-:Y:S01]  /*6670*/  CS2R R44, SRZ ;  /* 0x00000000002c7805 */ /* 0x000fe2000001ff00 */
[----:B------:R-:W-:Y:S01]  /*6680*/  @P1 IMAD R5, R5, 0x800, R27 ;  /* 0x0000080005051824 */ /* 0x000fe200078e021b */
[----:B------:R-:W-:Y:S05]  /*6690*/  @P1 WARPSYNC.ALL ;  /* 0x0000000000001948 */ /* 0x000fea0003800000 */
[----:B------:R-:W-:Y:S01]  /*66a0*/  @P1 LEA R5, R5, UR44, 0x2 ;  /* 0x0000002c05051c11 */ /* 0x000fe2000f8e10ff */
[----:B------:R-:W-:Y:S04]  /*66b0*/  UIADD3 UR4, UPT, UPT, UR46, 0x1, URZ ;  /* 0x000000012e047890 */ /* 0x000fe8000fffe0ff */
[----:B------:R3:W4:Y:S01]  /*66c0*/  @P1 LDSM.16.M88.4 R32, [R5+0x400] ;  /* 0x000400000520183b */ /* 0x0007220000000200 */
[----:B------:R-:W-:Y:S01]  /*66d0*/  @P1 VIADD R4, R5, 0x400 ;  /* 0x0000040005041836 */ /* 0x000fe20000000000 */
[----:B------:R-:W-:Y:S01]  /*66e0*/  UISETP.NE.AND UP0, UPT, UR4, 0x3, UPT ;  /* 0x000000030400788c */ /* 0x000fe2000bf05270 */
[C-C-:B-1----:R-:W-:Y:S02]  /*66f0*/  @P1 IMAD R2, R62.reuse, 0x4, R5.reuse ;  /* 0x000000043e021824 */ /* 0x142fe400078e0205 */
[C---:B------:R-:W-:Y:S01]  /*6700*/  @P1 IMAD R4, R61.reuse, 0x4, R4 ;  /* 0x000000043d041824 */ /* 0x040fe200078e0204 */
[----:B------:R-:W-:Y:S01]  /*6710*/  USEL UR5, URZ, 0x1, UP0 ;  /* 0x00000001ff057887 */ /* 0x000fe20008000000 */
[----:B------:R-:W-:Y:S01]  /*6720*/  @P1 IMAD R0, R61, 0x4, R5 ;  /* 0x000000043d001824 */ /* 0x000fe200078e0205 */
[----:B------:R3:W1:Y:S01]  /*6730*/  @P1 LDSM.16.M88.4 R36, [R2+0x400] ;  /* 0x000400000224183b */ /* 0x0006620000000200 */
[----:B------:R-:W-:Y:S01]  /*6740*/  @P1 IMAD R4, R62, 0x4, R4 ;  /* 0x000000043e041824 */ /* 0x000fe200078e0204 */
[----:B------:R-:W-:Y:S02]  /*6750*/  USEL UR4, UR4, URZ, UP0 ;  /* 0x000000ff04047287 */ /* 0x000fe40008000000 */
[----:B------:R3:W1:Y:S01]  /*6760*/  @P1 LDSM.16.M88.4 R40, [R0+0x400] ;  /* 0x000400000028183b */ /* 0x0006620000000200 */
[----:B------:R-:W-:Y:S03]  /*6770*/  LOP3.LUT R73, R73, UR5, RZ, 0x3c, !PT ;  /* 0x0000000549497c12 */ /* 0x000fe6000f8e3cff */
[----:B------:R3:W1:Y:S01]  /*6780*/  @P1 LDSM.16.M88.4 R44, [R4] ;  /* 0x00000000042c183b */ /* 0x0006620000000200 */
[----:B------:R-:W-:Y:S03]  /*6790*/  IMAD.U32 R74, RZ, RZ, UR4 ;  /* 0x00000004ff4a7e24 */ /* 0x000fe6000f8e00ff */
.L_x_103:
[----:B------:R-:W-:Y:S05]  /*67a0*/  BSYNC B1 ;  /* 0x0000000000017941 */ /* 0x000fea0003800000 */
.L_x_102:
[----:B---3--:R-:W-:Y:S04]  /*67b0*/  SHF.R.U32.HI R0, RZ, 0x15, R25 ;  /* 0x00000015ff007819 */ /* 0x008fe80000011619 */
[----:B------:R-:W-:Y:S01]  /*67c0*/  LOP3.LUT P1, RZ, R0, 0x3, R53, 0x48, !PT ;  /* 0x0000000300ff7812 */ /* 0x000fe20007824835 */
[----:B------:R-:W-:Y:S01]  /*67d0*/  @!UPT UIADD3 URZ, UPT, UPT, URZ, URZ, URZ ;  /* 0x000000fffffff290 */ /* 0x000fe2000fffe0ff */
[----:B--2---:R-:W-:Y:S11]  /*67e0*/  @P0 BRA `(.L_x_107) ;  /* 0x0000000000080947 */ /* 0x004ff60003800000 */
[----:B------:R-:W2:Y:S02]  /*67f0*/  SYNCS.PHASECHK.TRANS64.TRYWAIT P0, [R72+URZ+0x120], R3 ;  /* 0x00012003480075a7 */ /* 0x000ea400080011ff */
[----:B--2---:R-:W-:Y:S05]  /*6800*/  @!P0 BRA `(.L_x_108) ;  /* 0x0000001c00a08947 */ /* 0x004fea0003800000 */
.L_x_107:
[----:B------:R-:W-:Y:S05]  /*6810*/  @!P1 BRA `(.L_x_109) ;  /* 0x0000000000409947 */ /* 0x000fea0003800000 */
[----:B------:R-:W3:Y:S01]  /*6820*/  LDCU.64 UR8, c[0x4][0x70] ;  /* 0x01000e00ff0877ac */ /* 0x000ee20008000a00 */
[----:B--2---:R-:W-:Y:S01]  /*6830*/  MOV R3, 0x0 ;  /* 0x0000000000037802 */ /* 0x004fe20000000f00 */
[----:B------:R-:W-:Y:S02]  /*6840*/  HFMA2 R12, -RZ, RZ, 0, 5.9604644775390625e-08 ;  /* 0x00000001ff0c7431 */ /* 0x000fe400000001ff */
[----:B------:R-:W-:Y:S02]  /*6850*/  IMAD.MOV.U32 R8, RZ, RZ, 0x192 ;  /* 0x00000192ff087424 */ /* 0x000fe400078e00ff */
[----:B------:R-:W-:Y:S01]  /*6860*/  IMAD.MOV.U32 R13, RZ, RZ, RZ ;  /* 0x000000ffff0d7224 */ /* 0x000fe200078e00ff */
[----:B------:R-:W2:Y:S01]  /*6870*/  LDCU.64 UR6, c[0x4][0x78] ;  /* 0x01000f00ff0677ac */ /* 0x000ea20008000a00 */
[----:B------:R-:W1:Y:S01]  /*6880*/  LDC.64 R2, c[0x4][R3] ;  /* 0x0100000003027b82 */ /* 0x000e620000000a00 */
[----:B------:R-:W5:Y:S01]  /*6890*/  LDCU.64 UR4, c[0x4][0x10] ;  /* 0x01000200ff0477ac */ /* 0x000f620008000a00 */
[----:B---3--:R-:W-:Y:S01]  /*68a0*/  MOV R5, UR9 ;  /* 0x0000000900057c02 */ /* 0x008fe20008000f00 */
[----:B------:R-:W-:Y:S01]  /*68b0*/  IMAD.U32 R4, RZ, RZ, UR8 ;  /* 0x00000008ff047e24 */ /* 0x000fe2000f8e00ff */
[----:B--2---:R-:W-:Y:S01]  /*68c0*/  MOV R7, UR7 ;  /* 0x0000000700077c02 */ /* 0x004fe20008000f00 */
[----:B------:R-:W-:Y:S01]  /*68d0*/  IMAD.U32 R6, RZ, RZ, UR6 ;  /* 0x00000006ff067e24 */ /* 0x000fe2000f8e00ff */
[----:B-----5:R-:W-:Y:S01]  /*68e0*/  MOV R11, UR5 ;  /* 0x00000005000b7c02 */ /* 0x020fe20008000f00 */
[----:B------:R-:W-:Y:S02]  /*68f0*/  IMAD.U32 R10, RZ, RZ, UR4 ;  /* 0x00000004ff0a7e24 */ /* 0x000fe4000f8e00ff */
[----:B------:R-:W-:Y:S07]  /*6900*/  LEPC R20, `(.L_x_109) ;  /* 0x000000001014794e */ /* 0x000fee0000000000 */
[----:B-1--4-:R-:W-:Y:S05]  /*6910*/  CALL.ABS.NOINC R2 ;  /* 0x0000000002007343 */ /* 0x012fea0003c00000 */
.L_x_109:
[----:B------:R-:W-:Y:S05]  /*6920*/  WARPSYNC.ALL ;  /* 0x0000000000007948 */ /* 0x000fea0003800000 */
[----:B------:R-:W-:Y:S01]  /*6930*/  R2UR UR4, R25 ;  /* 0x00000000190472ca */ /* 0x000fe200000e0000 */
[----:B------:R-:W-:Y:S01]  /*6940*/  BSSY.RECONVERGENT B0, `(.L_x_110) ;  /* 0x000003f000007945 */ /* 0x000fe20003800200 */
[----:B------:R-:W-:Y:S02]  /*6950*/  MOV R20, UR46 ;  /* 0x0000002e00147c02 */ /* 0x000fe40008000f00 */
[----:B------:R-:W-:Y:S02]  /*6960*/  SHF.L.U32 R70, R62, 0x2, RZ ;  /* 0x000000023e467819 */ /* 0x000fe400000006ff */
[----:B------:R-:W-:Y:S02]  /*6970*/  LEA R20, R20, R27, 0xb ;  /* 0x0000001b14147211 */ /* 0x000fe400078e58ff */
[----:B------:R-:W-:Y:S02]  /*6980*/  SHF.L.U32 R71, R61, 0x2, RZ ;  /* 0x000000023d477819 */ /* 0x000fe400000006ff */
[----:B------:R-:W-:Y:S02]  /*6990*/  LEA R20, R20, UR44, 0x2 ;  /* 0x0000002c14147c11 */ /* 0x000fe4000f8e10ff */
[----:B------:R-:W-:Y:S01]  /*69a0*/  ISETP.NE.AND P0, PT, R63, RZ, PT ;  /* 0x000000ff3f00720c */ /* 0x000fe20003f05270 */
[----:B------:R-:W3:Y:S02]  /*69b0*/  LDTM.16dp128bit.x8 R4, tmem[UR4] ;  /* 0x00000004000479ee */ /* 0x000ee40008180000 */
[C---:B---3--:R-:W-:Y:S01]  /*69c0*/  FMUL R0, R24.reuse, R4 ;  /* 0x0000000418007220 */ /* 0x048fe20000400000 */
[C---:B------:R-:W-:Y:S01]  /*69d0*/  FMUL R2, R24.reuse, R5 ;  /* 0x0000000518027220 */ /* 0x040fe20000400000 */
[C---:B--2---:R-:W-:Y:S01]  /*69e0*/  FMUL R3, R24.reuse, R6 ;  /* 0x0000000618037220 */ /* 0x044fe20000400000 */
[----:B------:R-:W-:Y:S01]  /*69f0*/  FMUL R7, R24, R7 ;  /* 0x0000000718077220 */ /* 0x000fe20000400000 */
[----:B----4-:R-:W-:Y:S01]  /*6a00*/  FFMA R28, R26, R32, R0 ;  /* 0x000000201a1c7223 */ /* 0x010fe20000000000 */
[----:B------:R-:W-:Y:S01]  /*6a10*/  FMUL R4, R24, R8 ;  /* 0x0000000818047220 */ /* 0x000fe20000400000 */
[----:B------:R-:W-:Y:S01]  /*6a20*/  FFMA R29, R26, R33, R2 ;  /* 0x000000211a1d7223 */ /* 0x000fe20000000002 */
[----:B------:R-:W-:Y:S01]  /*6a30*/  FMUL R5, R24, R9 ;  /* 0x0000000918057220 */ /* 0x000fe20000400000 */
[----:B------:R-:W-:Y:S01]  /*6a40*/  FFMA R30, R26, R34, R3 ;  /* 0x000000221a1e7223 */ /* 0x000fe20000000003 */
[----:B------:R-:W-:Y:S01]  /*6a50*/  FMUL R6, R24, R10 ;  /* 0x0000000a18067220 */ /* 0x000fe20000400000 */
[----:B------:R-:W-:Y:S01]  /*6a60*/  FFMA R31, R26, R35, R7 ;  /* 0x000000231a1f7223 */ /* 0x000fe20000000007 */
[----:B------:R-:W-:Y:S01]  /*6a70*/  FMUL R11, R24, R11 ;  /* 0x0000000b180b7220 */ /* 0x000fe20000400000 */
[----:B-1----:R-:W-:Y:S01]  /*6a80*/  FFMA R4, R26, R36, R4 ;  /* 0x000000241a047223 */ /* 0x002fe20000000004 */
[----:B------:R-:W-:Y:S01]  /*6a90*/  FMUL R8, R24, R12 ;  /* 0x0000000c18087220 */ /* 0x000fe20000400000 */
[----:B------:R-:W-:Y:S01]  /*6aa0*/  FFMA R5, R26, R37, R5 ;  /* 0x000000251a057223 */ /* 0x000fe20000000005 */
[----:B------:R1:W-:Y:S01]  /*6ab0*/  STSM.16.M88.4 [R20+0x400], R28 ;  /* 0x0004001c14007844 */ /* 0x0003e20000000200 */
[----:B------:R-:W-:Y:S01]  /*6ac0*/  FMUL R9, R24, R13 ;  /* 0x0000000d18097220 */ /* 0x000fe20000400000 */
[----:B------:R-:W-:Y:S01]  /*6ad0*/  FFMA R6, R26, R38, R6 ;  /* 0x000000261a067223 */ /* 0x000fe20000000006 */
[C---:B------:R-:W-:Y:S01]  /*6ae0*/  FMUL R10, R24.reuse, R14 ;  /* 0x0000000e180a7220 */ /* 0x040fe20000400000 */
[----:B------:R-:W-:Y:S01]  /*6af0*/  FMUL R13, R24, R17 ;  /* 0x00000011180d7220 */ /* 0x000fe20000400000 */
[----:B------:R-:W-:Y:S01]  /*6b00*/  IADD3 R17, PT, PT, R70, 0x400, R20 ;  /* 0x0000040046117810 */ /* 0x000fe20007ffe014 */
[----:B------:R-:W-:Y:S01]  /*6b10*/  FFMA R7, R26, R39, R11 ;  /* 0x000000271a077223 */ /* 0x000fe2000000000b */
[----:B------:R-:W-:Y:S01]  /*6b20*/  FMUL R15, R24, R15 ;  /* 0x0000000f180f7220 */ /* 0x000fe20000400000 */
[----:B------:R-:W-:Y:S01]  /*6b30*/  FFMA R8, R26, R40, R8 ;  /* 0x000000281a087223 */ /* 0x000fe20000000008 */
[----:B------:R-:W-:Y:S01]  /*6b40*/  FMUL R12, R24, R16 ;  /* 0x00000010180c7220 */ /* 0x000fe20000400000 */
[C---:B------:R-:W-:Y:S01]  /*6b50*/  FFMA R9, R26.reuse, R41, R9 ;  /* 0x000000291a097223 */ /* 0x040fe20000000009 */
[----:B------:R1:W-:Y:S01]  /*6b60*/  STSM.16.M88.4 [R17], R4 ;  /* 0x0000000411007844 */ /* 0x0003e20000000200 */
[----:B------:R-:W-:Y:S01]  /*6b70*/  FFMA R10, R26, R42, R10 ;  /* 0x0000002a1a0a7223 */ /* 0x000fe2000000000a */
[----:B------:R-:W-:Y:S01]  /*6b80*/  FMUL R14, R24, R18 ;  /* 0x00000012180e7220 */ /* 0x000fe20000400000 */
[----:B------:R-:W-:Y:S01]  /*6b90*/  IADD3 R16, PT, PT, R71, 0x400, R20 ;  /* 0x0000040047107810 */ /* 0x000fe20007ffe014 */
[----:B------:R-:W-:Y:S01]  /*6ba0*/  FFMA R11, R26, R43, R15 ;  /* 0x0000002b1a0b7223 */ /* 0x000fe2000000000f */
[----:B------:R-:W-:Y:S01]  /*6bb0*/  FMUL R19, R24, R19 ;  /* 0x0000001318137220 */ /* 0x000fe20000400000 */
[C---:B------:R-:W-:Y:S01]  /*6bc0*/  FFMA R12, R26.reuse, R44, R12 ;  /* 0x0000002c1a0c7223 */ /* 0x040fe2000000000c */
[C---:B------:R-:W-:Y:S01]  /*6bd0*/  FFMA R13, R26.reuse, R45, R13 ;  /* 0x0000002d1a0d7223 */ /* 0x040fe2000000000d */
[----:B------:R-:W-:Y:S01]  /*6be0*/  FFMA R14, R26, R46, R14 ;  /* 0x0000002e1a0e7223 */ /* 0x000fe2000000000e */
[----:B------:R1:W-:Y:S01]  /*6bf0*/  STSM.16.M88.4 [R16], R8 ;  /* 0x0000000810007844 */ /* 0x0003e20000000200 */
[----:B------:R-:W-:Y:S01]  /*6c00*/  IADD3 R0, PT, PT, R70, R16, RZ ;  /* 0x0000001046007210 */ /* 0x000fe20007ffe0ff */
[----:B------:R-:W-:Y:S05]  /*6c10*/  FFMA R15, R26, R47, R19 ;  /* 0x0000002f1a0f7223 */ /* 0x000fea0000000013 */
[----:B------:R1:W-:Y:S01]  /*6c20*/  STSM.16.M88.4 [R0], R12 ;  /* 0x0000000c00007844 */ /* 0x0003e20000000200 */
[----:B------:R-:W-:Y:S01]  /*6c30*/  @!PT LDS RZ, [RZ] ;  /* 0x00000000fffff984 */ /* 0x000fe20000000800 */
[----:B------:R-:W-:Y:S01]  /*6c40*/  @!PT LDS RZ, [RZ] ;  /* 0x00000000fffff984 */ /* 0x000fe20000000800 */
[----:B------:R-:W-:Y:S01]  /*6c50*/  @!PT LDS RZ, [RZ] ;  /* 0x00000000fffff984 */ /* 0x000fe20000000800 */
[----:B------:R-:W-:Y:S01]  /*6c60*/  @!PT LDS RZ, [RZ] ;  /* 0x00000000fffff984 */ /* 0x000fe20000000800 */
[----:B------:R2:W-:Y:S06]  /*6c70*/  MEMBAR.ALL.CTA ;  /* 0x0000000000007992 */ /* 0x0005ec0000008000 */
[----:B--2---:R-:W2:Y:S02]  /*6c80*/  FENCE.VIEW.ASYNC.S ;  /* 0x00000000000073c6 */ /* 0x004ea40000000000 */
[----:B--2---:R-:W-:Y:S06]  /*6c90*/  BAR.SYNC.DEFER_BLOCKING 0x1, 0x80 ;  /* 0x0042000000007b1d */ /* 0x004fec0000010000 */
[----:B------:R-:W-:Y:S05]  /*6ca0*/  @P0 BRA `(.L_x_111) ;  /* 0x0000000000200947 */ /* 0x000fea0003800000 */
[----:B------:R-:W2:Y:S01]  /*6cb0*/  LDCU.64 UR6, c[0x0][0x348] ;  /* 0x00006900ff0677ac */ /* 0x000ea20008000a00 */
[----:B------:R-:W-:Y:S01]  /*6cc0*/  ULEA UR5, UR46, UR44, 0xd ;  /* 0x0000002c2e057291 */ /* 0x000fe2000f8e68ff */
[----:B------:R-:W-:Y:S03]  /*6cd0*/  UMOV UR51, UR36 ;  /* 0x0000002400337c82 */ /* 0x000fe60008000000 */
[----:B------:R-:W-:Y:S02]  /*6ce0*/  UIADD3 UR48, UPT, UPT, UR5, 0x400, URZ ;  /* 0x0000040005307890 */ /* 0x000fe4000fffe0ff */
[----:B--2---:R-:W-:Y:S04]  /*6cf0*/  UIADD3 UR4, UP0, UPT, UR6, 0x680, URZ ;  /* 0x0000068006047890 */ /* 0x004fe8000ff1e0ff */
[----:B------:R-:W-:Y:S09]  /*6d00*/  UIADD3.X UR5, UPT, UPT, URZ, UR7, URZ, UP0, !UPT ;  /* 0x00000007ff057290 */ /* 0x000ff200087fe4ff */
[----:B------:R2:W-:Y:S02]  /*6d10*/  UTMASTG.3D [UR48], [UR4] ;  /* 0x00000030040073b5 */ /* 0x0005e40008010000 */
[----:B--2---:R0:W-:Y:S02]  /*6d20*/  UTMACMDFLUSH ;  /* 0x00000000000079b7 */ /* 0x0041e40000000000 */
.L_x_111:
[----:B------:R-:W-:Y:S05]  /*6d30*/  BSYNC.RECONVERGENT B0 ;  /* 0x0000000000007941 */ /* 0x000fea0003800200 */
.L_x_110:
[----:B------:R-:W-:Y:S01]  /*6d40*/  UIADD3 UR47, UPT, UPT, UR46, 0x1, URZ ;  /* 0x000000012e2f7890 */ /* 0x000fe2000fffe0ff */
[----:B------:R-:W-:Y:S03]  /*6d50*/  BSSY.RECONVERGENT B0, `(.L_x_112) ;  /* 0x0000005000007945 */ /* 0x000fe60003800200 */
[----:B------:R-:W-:Y:S04]  /*6d60*/  UISETP.NE.AND UP0, UPT, UR47, 0x3, UPT ;  /* 0x000000032f00788c */ /* 0x000fe8000bf05270 */
[----:B------:R-:W-:Y:S01]  /*6d70*/  USEL UR45, UR47, URZ, UP0 ;  /* 0x000000ff2f2d7287 */ /* 0x000fe20008000000 */
[----:B------:R-:W-:Y:S11]  /*6d80*/  @P0 BRA `(.L_x_113) ;  /* 0x0000000000040947 */ /* 0x000ff60003800000 */
[----:B------:R-:W-:Y:S04]  /*6d90*/  DEPBAR.LE SB0, 0x1 ;  /* 0x000080400000791a */ /* 0x000fe80000000000 */
.L_x_113:
[----:B------:R-:W-:Y:S05]  /*6da0*/  BSYNC.RECONVERGENT B0 ;  /* 0x0000000000007941 */ /* 0x000fea0003800200 */
.L_x_112:
[----:B------:R-:W-:Y:S01]  /*6db0*/  BAR.SYNC.DEFER_BLOCKING 0x1, 0x80 ;  /* 0x0042000000007b1d */ /* 0x000fe20000010000 */
[----:B------:R-:W-:Y:S01]  /*6dc0*/  ISETP.NE.AND P1, PT, R69, RZ, PT ;  /* 0x000000ff4500720c */ /* 0x000fe20003f25270 */
[----:B------:R-:W-:Y:S01]  /*6dd0*/  UISETP.NE.AND UP0, UPT, UR53, URZ, UPT ;  /* 0x000000ff3500728c */ /* 0x000fe2000bf05270 */
[----:B------:R-:W-:Y:S11]  /*6de0*/  LEA R2, R74, UR44, 0x3 ;  /* 0x0000002c4a027c11 */ /* 0x000ff6000f8e18ff */
[----:B------:R-:W-:Y:S01]  /*6df0*/  @P1 SHF.L.U32 R3, R73, 0x1f, RZ ;  /* 0x0000001f49031819 */ /* 0x000fe200000006ff */
[----:B------:R-:W-:Y:S06]  /*6e00*/  BRA.U !UP0, `(.L_x_114) ;  /* 0x0000000108247547 */ /* 0x000fec000b800000 */
[----:B-1----:R-:W-:Y:S01]  /*6e10*/  IMAD.U32 R4, RZ, RZ, UR52 ;  /* 0x00000034ff047e24 */ /* 0x002fe2000f8e00ff */
[----:B------:R-:W-:Y:S01]  /*6e20*/  MOV R0, UR54 ;  /* 0x0000003600007c02 */ /* 0x000fe20008000f00 */
[----:B------:R-:W-:Y:S03]  /*6e30*/  UIADD3 UR4, UPT, UPT, UR52, 0x1, URZ ;  /* 0x0000000134047890 */ /* 0x000fe6000fffe0ff */
[----:B------:R-:W-:Y:S01]  /*6e40*/  @P1 LEA R4, R4, UR44, 0x3 ;  /* 0x0000002c04041c11 */ /* 0x000fe2000f8e18ff */
[----:B------:R-:W-:Y:S04]  /*6e50*/  UISETP.NE.AND UP0, UPT, UR4, 0x3, UPT ;  /* 0x000000030400788c */ /* 0x000fe8000bf05270 */
[----:B------:R-:W-:Y:S01]  /*6e60*/  @P1 VIADD R4, R4, 0xd8 ;  /* 0x000000d804041836 */ /* 0x000fe20000000000 */
[----:B------:R-:W-:Y:S04]  /*6e70*/  USEL UR52, UR4, URZ, UP0 ;  /* 0x000000ff04347287 */ /* 0x000fe80008000000 */
[----:B------:R-:W-:Y:S04]  /*6e80*/  @P1 PRMT R0, R0, 0x654, R4 ;  /* 0x0000065400001816 */ /* 0x000fe80000000004 */
[----:B------:R2:W-:Y:S04]  /*6e90*/  @P1 SYNCS.ARRIVE.TRANS64.RED.A1T0 RZ, [R0+URZ], RZ ;  /* 0x000000ff00ff19a7 */ /* 0x0005e800081004ff */
.L_x_114:
[----:B------:R-:W3:Y:S01]  /*6ea0*/  @P1 SYNCS.PHASECHK.TRANS64.TRYWAIT P0, [R2+URZ+0xc0], R3 ;  /* 0x0000c003020015a7 */ /* 0x000ee200080011ff */
[----:B------:R-:W-:Y:S01]  /*6eb0*/  BSSY B1, `(.L_x_115) ;  /* 0x0000017000017945 */ /* 0x000fe20003800000 */
[----:B---3--:R-:W-:Y:S03]  /*6ec0*/  @P1 SEL R75, RZ, 0x1, !P0 ;  /* 0x00000001ff4b1807 */ /* 0x008fe60004000000 */
[----:B------:R-:W-:Y:S05]  /*6ed0*/  @!P1 BRA `(.L_x_116) ;  /* 0x0000000000509947 */ /* 0x000fea0003800000 */
[----:B------:R-:W-:Y:S01]  /*6ee0*/  ISETP.NE.AND P1, PT, R76, RZ, PT ;  /* 0x000000ff4c00720c */ /* 0x000fe20003f25270 */
[----:B------:R-:W-:Y:S01]  /*6ef0*/  BSSY B0, `(.L_x_117) ;  /* 0x000000a000007945 */ /* 0x000fe20003800000 */
[----:B------:R-:W-:Y:S11]  /*6f00*/  ISETP.NE.AND P0, PT, R75, RZ, PT ;  /* 0x000000ff4b00720c */ /* 0x000ff60003f05270 */
[----:B-1----:R-:W-:Y:S05]  /*6f10*/  @P1 IMAD R4, R74, 0x800, R27 ;  /* 0x000008004a041824 */ /* 0x002fea00078e021b */
[----:B------:R-:W-:Y:S05]  /*6f20*/  @P1 LEA R4, R4, UR44, 0x2 ;  /* 0x0000002c04041c11 */ /* 0x000fea000f8e10ff */
[--C-:B--2---:R-:W-:Y:S02]  /*6f30*/  @P1 IMAD.IADD R0, R71, 0x1, R4.reuse ;  /* 0x0000000147001824 */ /* 0x104fe400078e0204 */
[----:B------:R-:W-:Y:S01]  /*6f40*/  @P1 IMAD.IADD R3, R70, 0x1, R4 ;  /* 0x0000000146031824 */ /* 0x000fe200078e0204 */
[----:B------:R-:W-:Y:S06]  /*6f50*/  @P0 BRA `(.L_x_118) ;  /* 0x00000000000c0947 */ /* 0x000fec0003800000 */
[----:B------:R-:W-:Y:S04]  /*6f60*/  SHF.L.U32 R73, R73, 0x1f, RZ ;  /* 0x0000001f49497819 */ /* 0x000fe800000006ff */
[----:B------:R-:W1:Y:S02]  /*6f70*/  SYNCS.PHASECHK.TRANS64.TRYWAIT P0, [R2+URZ+0xc0], R73 ;  /* 0x0000c049020075a7 */ /* 0x000e6400080011ff */
[----:B-1----:R-:W-:Y:S05]  /*6f80*/  @!P0 BRA `(.L_x_119) ;  /* 0x0000001400d48947 */ /* 0x002fea0003800000 */
.L_x_118:
[----:B------:R-:W-:Y:S05]  /*6f90*/  BSYNC B0 ;  /* 0x0000000000007941 */ /* 0x000fea0003800000 */
.L_x_117:
[----:B------:R-:W-:Y:S11]  /*6fa0*/  ISETP.NE.AND P0, PT, R76, RZ, PT ;  /* 0x000000ff4c00720c */ /* 0x000ff60003f05270 */
[----:B------:R-:W-:Y:S02]  /*6fb0*/  @!UPT UIADD3 URZ, UPT, UPT, URZ, URZ, URZ ;  /* 0x000000fffffff290 */ /* 0x000fe4000fffe0ff */
[----:B-1----:R-:W-:Y:S01]  /*6fc0*/  @P0 IADD3 R2, PT, PT, R70, R0, RZ ;  /* 0x0000000046020210 */ /* 0x002fe20007ffe0ff */
[----:B------:R-:W-:Y:S05]  /*6fd0*/  @P0 WARPSYNC.ALL ;  /* 0x0000000000000948 */ /* 0x000fea0003800000 */
[----:B------:R3:W4:Y:S04]  /*6fe0*/  @P0 LDSM.16.M88.4 R32, [R4+0x400] ;  /* 0x000400000420083b */ /* 0x0007280000000200 */
[----:B------:R3:W1:Y:S04]  /*6ff0*/  @P0 LDSM.16.M88.4 R36, [R3+0x400] ;  /* 0x000400000324083b */ /* 0x0006680000000200 */
[----:B------:R3:W2:Y:S04]  /*7000*/  @P0 LDSM.16.M88.4 R40, [R0+0x400] ;  /* 0x000400000028083b */ /* 0x0006a80000000200 */
[----:B------:R3:W1:Y:S02]  /*7010*/  @P0 LDSM.16.M88.4 R44, [R2+0x400] ;  /* 0x00040000022c083b */ /* 0x0006640000000200 */
.L_x_116:
[----:B------:R-:W-:Y:S05]  /*7020*/  BSYNC B1 ;  /* 0x0000000000017941 */ /* 0x000fea0003800000 */
.L_x_115:
[----:B-123--:R-:W-:Y:S05]  /*7030*/  VIADD R0, R25, 0x20 ;  /* 0x0000002019007836 */ /* 0x00efea0000000000 */
[----:B------:R-:W-:Y:S04]  /*7040*/  SHF.R.U32.HI R0, RZ, 0x15, R0 ;  /* 0x00000015ff007819 */ /* 0x000fe80000011600 */
[----:B------:R-:W-:Y:S11]  /*7050*/  LOP3.LUT P0, RZ, R0, 0x3, R53, 0x48, !PT ;  /* 0x0000000300ff7812 */ /* 0x000ff60007804835 */
[----:B------:R-:W-:Y:S02]  /*7060*/  @!UPT UIADD3 URZ, UPT, UPT, URZ, URZ, URZ ;  /* 0x000000fffffff290 */ /* 0x000fe4000fffe0ff */
[----:B------:R-:W-:Y:S05]  /*7070*/  @!P0 BRA `(.L_x_120) ;  /* 0x0000000000408947 */ /* 0x000fea0003800000 */
[----:B------:R-:W1:Y:S01]  /*7080*/  LDCU.64 UR8, c[0x4][0x70] ;  /* 0x01000e00ff0877ac */ /* 0x000e620008000a00 */
[----:B------:R-:W-:Y:S01]  /*7090*/  MOV R3, 0x0 ;  /* 0x0000000000037802 */ /* 0x000fe20000000f00 */
[----:B------:R-:W-:Y:S02]  /*70a0*/  HFMA2 R12, -RZ, RZ, 0, 5.9604644775390625e-08 ;  /* 0x00000001ff0c7431 */ /* 0x000fe400000001ff */
[----:B------:R-:W-:Y:S02]  /*70b0*/  IMAD.MOV.U32 R8, RZ, RZ, 0x192 ;  /* 0x00000192ff087424 */ /* 0x000fe400078e00ff */
[----:B------:R-:W-:Y:S01]  /*70c0*/  IMAD.MOV.U32 R13, RZ, RZ, RZ ;  /* 0x000000ffff0d7224 */ /* 0x000fe200078e00ff */
[----:B------:R-:W2:Y:S01]  /*70d0*/  LDCU.64 UR6, c[0x4][0x78] ;  /* 0x01000f00ff0677ac */ /* 0x000ea20008000a00 */
[----:B------:R-:W3:Y:S01]  /*70e0*/  LDC.64 R2, c[0x4][R3] ;  /* 0x0100000003027b82 */ /* 0x000ee20000000a00 */
[----:B------:R-:W5:Y:S01]  /*70f0*/  LDCU.64 UR4, c[0x4][0x10] ;  /* 0x01000200ff0477ac */ /* 0x000f620008000a00 */
[----:B-1----:R-:W-:Y:S01]  /*7100*/  MOV R5, UR9 ;  /* 0x0000000900057c02 */ /* 0x002fe20008000f00 */
[----:B------:R-:W-:Y:S01]  /*7110*/  IMAD.U32 R4, RZ, RZ, UR8 ;  /* 0x00000008ff047e24 */ /* 0x000fe2000f8e00ff */
[----:B--2---:R-:W-:Y:S01]  /*7120*/  MOV R7, UR7 ;  /* 0x0000000700077c02 */ /* 0x004fe20008000f00 */
[----:B------:R-:W-:Y:S01]  /*7130*/  IMAD.U32 R6, RZ, RZ, UR6 ;  /* 0x00000006ff067e24 */ /* 0x000fe2000f8e00ff */
[----:B-----5:R-:W-:Y:S01]  /*7140*/  MOV R11, UR5 ;  /* 0x00000005000b7c02 */ /* 0x020fe20008000f00 */
[----:B------:R-:W-:Y:S02]  /*7150*/  IMAD.U32 R10, RZ, RZ, UR4 ;  /* 0x00000004ff0a7e24 */ /* 0x000fe4000f8e00ff */
[----:B------:R-:W-:Y:S07]  /*7160*/  LEPC R20, `(.L_x_120) ;  /* 0x000000001014794e */ /* 0x000fee0000000000 */
[----:B---34-:R-:W-:Y:S05]  /*7170*/  CALL.ABS.NOINC R2 ;  /* 0x0000000002007343 */ /* 0x018fea0003c00000 */
.L_x_120:
[----:B------:R-:W-:Y:S01]  /*7180*/  ISETP.NE.AND P0, PT, R63, RZ, PT ;  /* 0x000000ff3f00720c */ /* 0x000fe20003f05270 */
[----:B------:R-:W-:Y:S05]  /*7190*/  WARPSYNC.ALL ;  /* 0x0000000000007948 */ /* 0x000fea0003800000 */
[----:B------:R-:W-:Y:S01]  /*71a0*/  R2UR UR4, R25 ;  /* 0x00000000190472ca */ /* 0x000fe200000e0000 */
[----:B------:R-:W-:Y:S11]  /*71b0*/  BSSY.RECONVERGENT B0, `(.L_x_121) ;  /* 0x0000045000007945 */ /* 0x000ff60003800200 */
[----:B------:R-:W-:Y:S01]  /*71c0*/  @!UPT UIADD3 URZ, UPT, UPT, URZ, URZ, URZ ;  /* 0x000000fffffff290 */ /* 0x000fe2000fffe0ff */
[----:B------:R-:W1:Y:S01]  /*71d0*/  LDTM.16dp128bit.x8 R4, tmem[UR4+0x20] ;  /* 0x00002004000479ee */ /* 0x000e620008180000 */
[----:B------:R-:W-:Y:S01]  /*71e0*/  R2UR UR4, R72 ;  /* 0x00000000480472ca */ /* 0x000fe200000e0000 */
[----:B------:R-:W-:Y:S11]  /*71f0*/  NOP ;  /* 0x0000000000007918 */ /* 0x000ff60000000000 */
[----:B------:R-:W-:Y:S01]  /*7200*/  @!UPT UIADD3 URZ, UPT, UPT, URZ, URZ, URZ ;  /* 0x000000fffffff290 */ /* 0x000fe2000fffe0ff */
[----:B------:R-:W-:Y:S04]  /*7210*/  UIADD3 UR4, UPT, UPT, UR4, 0x140, URZ ;  /* 0x0000014004047890 */ /* 0x000fe8000fffe0ff */
[----:B------:R-:W-:Y:S01]  /*7220*/  UPRMT UR4, UR54, 0x654, UR4 ;  /* 0x0000065436047896 */ /* 0x000fe20008000004 */
[C---:B-1----:R-:W-:Y:S01]  /*7230*/  FMUL R0, R24.reuse, R4 ;  /* 0x0000000418007220 */ /* 0x042fe20000400000 */
[C---:B------:R-:W-:Y:S01]  /*7240*/  FMUL R2, R24.reuse, R5 ;  /* 0x0000000518027220 */ /* 0x040fe20000400000 */
[----:B------:R-:W-:Y:S06]  /*7250*/  FMUL R3, R24, R6 ;  /* 0x0000000618037220 */ /* 0x000fec0000400000 */
[----:B------:R-:W-:Y:S01]  /*7260*/  SYNCS.ARRIVE.TRANS64.RED.A1T0 RZ, [UR4], RZ ;  /* 0x000000ffffff79a7 */ /* 0x000fe20008100404 */
[C---:B----4-:R-:W-:Y:S01]  /*7270*/  FFMA R28, R26.reuse, R32, R0 ;  /* 0x000000201a1c7223 */ /* 0x050fe20000000000 */
[----:B------:R-:W-:Y:S01]  /*7280*/  MOV R0, UR45 ;  /* 0x0000002d00007c02 */ /* 0x000fe20008000f00 */
[----:B------:R-:W-:Y:S01]  /*7290*/  FFMA R29, R26, R33, R2 ;  /* 0x000000211a1d7223 */ /* 0x000fe20000000002 */
[C---:B------:R-:W-:Y:S01]  /*72a0*/  FMUL R7, R24.reuse, R7 ;  /* 0x0000000718077220 */ /* 0x040fe20000400000 */
[----:B------:R-:W-:Y:S01]  /*72b0*/  FMUL R4, R24, R8 ;  /* 0x0000000818047220 */ /* 0x000fe20000400000 */
[----:B------:R-:W-:Y:S01]  /*72c0*/  LEA R0, R0, R27, 0xb ;  /* 0x0000001b00007211 */ /* 0x000fe200078e58ff */
[----:B------:R-:W-:Y:S01]  /*72d0*/  FMUL R5, R24, R9 ;  /* 0x0000000918057220 */ /* 0x000fe20000400000 */
[----:B------:R-:W-:Y:S01]  /*72e0*/  FFMA R30, R26, R34, R3 ;  /* 0x000000221a1e7223 */ /* 0x000fe20000000003 */
[----:B------:R-:W-:Y:S01]  /*72f0*/  FMUL R6, R24, R10 ;  /* 0x0000000a18067220 */ /* 0x000fe20000400000 */
[----:B------:R-:W-:Y:S01]  /*7300*/  FFMA R31, R26, R35, R7 ;  /* 0x000000231a1f7223 */ /* 0x000fe20000000007 */
[----:B------:R-:W-:Y:S01]  /*7310*/  LEA R0, R0, UR44, 0x2 ;  /* 0x0000002c00007c11 */ /* 0x000fe2000f8e10ff */
[----:B------:R-:W-:Y:S01]  /*7320*/  FMUL R11, R24, R11 ;  /* 0x0000000b180b7220 */ /* 0x000fe20000400000 */
[----:B------:R-:W-:Y:S01]  /*7330*/  FFMA R4, R26, R36, R4 ;  /* 0x000000241a047223 */ /* 0x000fe20000000004 */
[----:B------:R-:W-:Y:S01]  /*7340*/  FMUL R8, R24, R12 ;  /* 0x0000000c18087220 */ /* 0x000fe20000400000 */
[----:B------:R-:W-:Y:S01]  /*7350*/  FFMA R5, R26, R37, R5 ;  /* 0x000000251a057223 */ /* 0x000fe20000000005 */
[----:B------:R1:W-:Y:S01]  /*7360*/  STSM.16.M88.4 [R0+0x400], R28 ;  /* 0x0004001c00007844 */ /* 0x0003e20000000200 */
[----:B------:R-:W-:Y:S01]  /*7370*/  FMUL R9, R24, R13 ;  /* 0x0000000d18097220 */ /* 0x000fe20000400000 */
[----:B------:R-:W-:Y:S01]  /*7380*/  FFMA R6, R26, R38, R6 ;  /* 0x000000261a067223 */ /* 0x000fe20000000006 */
[----:B------:R-:W-:Y:S01]  /*7390*/  FMUL R10, R24, R14 ;  /* 0x0000000e180a7220 */ /* 0x000fe20000400000 */
[----:B------:R-:W-:Y:S01]  /*73a0*/  FFMA R7, R26, R39, R11 ;  /* 0x000000271a077223 */ /* 0x000fe2000000000b */
[----:B------:R-:W-:Y:S01]  /*73b0*/  IADD3 R2, PT, PT, R70, 0x400, R0 ;  /* 0x0000040046027810 */ /* 0x000fe20007ffe000 */
[----:B------:R-:W-:Y:S01]  /*73c0*/  FMUL R15, R24, R15 ;  /* 0x0000000f180f7220 */ /* 0x000fe20000400000 */
[----:B------:R-:W-:Y:S01]  /*73d0*/  FFMA R8, R26, R40, R8 ;  /* 0x000000281a087223 */ /* 0x000fe20000000008 */
[----:B------:R-:W-:Y:S01]  /*73e0*/  FMUL R12, R24, R16 ;  /* 0x00000010180c7220 */ /* 0x000fe20000400000 */
[----:B------:R-:W-:Y:S01]  /*73f0*/  FFMA R9, R26, R41, R9 ;  /* 0x000000291a097223 */ /* 0x000fe20000000009 */
[----:B------:R1:W-:Y:S01]  /*7400*/  STSM.16.M88.4 [R2], R4 ;  /* 0x0000000402007844 */ /* 0x0003e20000000200 */
[----:B------:R-:W-:Y:S01]  /*7410*/  FMUL R13, R24, R17 ;  /* 0x00000011180d7220 */ /* 0x000fe20000400000 */
[----:B------:R-:W-:Y:S01]  /*7420*/  FFMA R10, R26, R42, R10 ;  /* 0x0000002a1a0a7223 */ /* 0x000fe2000000000a */
[----:B------:R-:W-:Y:S01]  /*7430*/  FMUL R14, R24, R18 ;  /* 0x00000012180e7220 */ /* 0x000fe20000400000 */
[----:B------:R-:W-:Y:S01]  /*7440*/  FFMA R11, R26, R43, R15 ;  /* 0x0000002b1a0b7223 */ /* 0x000fe2000000000f */
[----:B------:R-:W-:Y:S01]  /*7450*/  IADD3 R71, PT, PT, R71, 0x400, R0 ;  /* 0x0000040047477810 */ /* 0x000fe20007ffe000 */
[----:B------:R-:W-:Y:S01]  /*7460*/  FMUL R19, R24, R19 ;  /* 0x0000001318137220 */ /* 0x000fe20000400000 */
[C---:B------:R-:W-:Y:S01]  /*7470*/  FFMA R12, R26.reuse, R44, R12 ;  /* 0x0000002c1a0c7223 */ /* 0x040fe2000000000c */
[C---:B------:R-:W-:Y:S01]  /*7480*/  FFMA R13, R26.reuse, R45, R13 ;  /* 0x0000002d1a0d7223 */ /* 0x040fe2000000000d */
[C---:B------:R-:W-:Y:S01]  /*7490*/  FFMA R14, R26.reuse, R46, R14 ;  /* 0x0000002e1a0e7223 */ /* 0x040fe2000000000e */
[----:B------:R1:W-:Y:S01]  /*74a0*/  STSM.16.M88.4 [R71], R8 ;  /* 0x0000000847007844 */ /* 0x0003e20000000200 */
[----:B------:R-:W-:Y:S01]  /*74b0*/  FFMA R15, R26, R47, R19 ;  /* 0x0000002f1a0f7223 */ /* 0x000fe20000000013 */
[----:B------:R-:W-:Y:S05]  /*74c0*/  IADD3 R70, PT, PT, R70, R71, RZ ;  /* 0x0000004746467210 */ /* 0x000fea0007ffe0ff */
        /* <DEDUP_REMOVED lines=10> */
[----:B------:R-:W-:Y:S02]  /*7570*/  ULEA UR5, UR45, UR44, 0xd ;  /* 0x0000002c2d057291 */ /* 0x000fe4000f8e68ff */
[----:B------:R-:W-:Y:S02]  /*7580*/  UIADD3 UR9, UPT, UPT, UR49, 0x20, URZ ;  /* 0x0000002031097890 */ /* 0x000fe4000fffe0ff */
[----:B------:R-:W-:Y:S01]  /*7590*/  UIADD3 UR8, UPT, UPT, UR5, 0x400, URZ ;  /* 0x0000040005087890 */ /* 0x000fe2000fffe0ff */
[----:B------:R-:W-:Y:S01]  /*75a0*/  UMOV UR10, UR50 ;  /* 0x00000032000a7c82 */ /* 0x000fe20008000000 */
[----:B------:R-:W-:Y:S01]  /*75b0*/  UMOV UR11, UR36 ;  /* 0x00000024000b7c82 */ /* 0x000fe20008000000 */
[----:B--2---:R-:W-:Y:S04]  /*75c0*/  UIADD3 UR4, UP0, UPT, UR6, 0x680, URZ ;  /* 0x0000068006047890 */ /* 0x004fe8000ff1e0ff */
[----:B------:R-:W-:Y:S09]  /*75d0*/  UIADD3.X UR5, UPT, UPT, URZ, UR7, URZ, UP0, !UPT ;  /* 0x00000007ff057290 */ /* 0x000ff200087fe4ff */
[----:B------:R2:W-:Y:S02]  /*75e0*/  UTMASTG.3D [UR8], [UR4] ;  /* 0x00000008040073b5 */ /* 0x0005e40008010000 */
[----:B--2---:R0:W-:Y:S02]  /*75f0*/  UTMACMDFLUSH ;  /* 0x00000000000079b7 */ /* 0x0041e40000000000 */
.L_x_122:
[----:B------:R-:W-:Y:S05]  /*7600*/  BSYNC.RECONVERGENT B0 ;  /* 0x0000000000007941 */ /* 0x000fea0003800200 */
.L_x_121:
[----:B------:R-:W-:Y:S01]  /*7610*/  UIADD3 UR4, UPT, UPT, UR45, 0x1, URZ ;  /* 0x000000012d047890 */ /* 0x000fe2000fffe0ff */
[----:B------:R-:W-:Y:S03]  /*7620*/  BSSY.RECONVERGENT B0, `(.L_x_123) ;  /* 0x0000008000007945 */ /* 0x000fe60003800200 */
[----:B------:R-:W-:Y:S04]  /*7630*/  UISETP.NE.AND UP0, UPT, UR4, 0x3, UPT ;  /* 0x000000030400788c */ /* 0x000fe8000bf05270 */
[----:B------:R-:W-:Y:S02]  /*7640*/  UISETP.EQ.XOR UP1, UPT, UR47, 0x3, !UP0 ;  /* 0x000000032f00788c */ /* 0x000fe4000c722a70 */
[----:B------:R-:W-:Y:S02]  /*7650*/  USEL UR46, UR4, URZ, UP0 ;  /* 0x000000ff042e7287 */ /* 0x000fe40008000000 */
[----:B------:R-:W-:Y:S04]  /*7660*/  USEL UR5, URZ, 0x1, !UP1 ;  /* 0x00000001ff057887 */ /* 0x000fe8000c800000 */
[----:B------:R-:W-:Y:S01]  /*7670*/  ULOP3.LUT UR55, UR55, UR5, URZ, 0x3c, !UPT ;  /* 0x0000000537377292 */ /* 0x000fe2000f8e3cff */
[----:B------:R-:W-:Y:S11]  /*7680*/  @P0 BRA `(.L_x_124) ;  /* 0x0000000000040947 */ /* 0x000ff60003800000 */
[----:B------:R-:W-:Y:S04]  /*7690*/  DEPBAR.LE SB0, 0x1 ;  /* 0x000080400000791a */ /* 0x000fe80000000000 */
.L_x_124:
[----:B------:R-:W-:Y:S05]  /*76a0*/  BSYNC.RECONVERGENT B0 ;  /* 0x0000000000007941 */ /* 0x000fea0003800200 */
.L_x_123:
[----:B------:R-:W-:Y:S01]  /*76b0*/  BAR.SYNC.DEFER_BLOCKING 0x1, 0x80 ;  /* 0x0042000000007b1d */ /* 0x000fe20000010000 */
[----:B------:R-:W-:Y:S01]  /*76c0*/  UISETP.NE.AND UP0, UPT, UR53, -0x2, UPT ;  /* 0xfffffffe3500788c */ /* 0x000fe2000bf05270 */
[----:B------:R-:W-:Y:S08]  /*76d0*/  IADD3 R22, PT, PT, R22, 0x1, RZ ;  /* 0x0000000116167810 */ /* 0x000ff00007ffe0ff */
[----:B------:R-:W-:Y:S05]  /*76e0*/  BRA.U !UP0, `(.L_x_125) ;  /* 0x0000000108287547 */ /* 0x000fea000b800000 */
[----:B------:R-:W-:Y:S01]  /*76f0*/  ISETP.NE.AND P0, PT, R69, RZ, PT ;  /* 0x000000ff4500720c */ /* 0x000fe20003f05270 */
[----:B-1----:R-:W-:Y:S01]  /*7700*/  IMAD.U32 R2, RZ, RZ, UR52 ;  /* 0x00000034ff027e24 */ /* 0x002fe2000f8e00ff */
[----:B------:R-:W-:Y:S01]  /*7710*/  UIADD3 UR4, UPT, UPT, UR52, 0x1, URZ ;  /* 0x0000000134047890 */ /* 0x000fe2000fffe0ff */
[----:B------:R-:W-:Y:S03]  /*7720*/  IMAD.U32 R0, RZ, RZ, UR54 ;  /* 0x00000036ff007e24 */ /* 0x000fe6000f8e00ff */
[----:B------:R-:W-:Y:S04]  /*7730*/  UISETP.NE.AND UP0, UPT, UR4, 0x3, UPT ;  /* 0x000000030400788c */ /* 0x000fe8000bf05270 */
[----:B------:R-:W-:Y:S03]  /*7740*/  USEL UR52, UR4, URZ, UP0 ;  /* 0x000000ff04347287 */ /* 0x000fe60008000000 */
[----:B------:R-:W-:Y:S05]  /*7750*/  @P0 LEA R2, R2, UR44, 0x3 ;  /* 0x0000002c02020c11 */ /* 0x000fea000f8e18ff */
[----:B------:R-:W-:Y:S05]  /*7760*/  @P0 VIADD R2, R2, 0xd8 ;  /* 0x000000d802020836 */ /* 0x000fea0000000000 */
[----:B------:R-:W-:Y:S04]  /*7770*/  @P0 PRMT R0, R0, 0x654, R2 ;  /* 0x0000065400000816 */ /* 0x000fe80000000002 */
[----:B------:R2:W-:Y:S03]  /*7780*/  @P0 SYNCS.ARRIVE.TRANS64.RED.A1T0 RZ, [R0+URZ], RZ ;  /* 0x000000ff00ff09a7 */ /* 0x0005e600081004ff */
.L_x_125:
[----:B------:R-:W-:Y:S01]  /*7790*/  R2UR UR6, R68 ;  /* 0x00000000440672ca */ /* 0x000fe200000e0000 */
[----:B------:R-:W-:Y:S01]  /*77a0*/  UIADD3 UR53, UPT, UPT, UR53, 0x2, URZ ;  /* 0x0000000235357890 */ /* 0x000fe2000fffe0ff */
[----:B------:R-:W-:Y:S02]  /*77b0*/  R2UR UR5, R54 ;  /* 0x00000000360572ca */ /* 0x000fe400000e0000 */
[----:B------:R-:W-:Y:S02]  /*77c0*/  R2UR UR4, R55 ;  /* 0x00000000370472ca */ /* 0x000fe400000e0000 */
[----:B------:R-:W-:Y:S02]  /*77d0*/  R2UR UR36, R66 ;  /* 0x00000000422472ca */ /* 0x000fe400000e0000 */
[----:B------:R-:W-:Y:S02]  /*77e0*/  ISETP.NE.AND P0, PT, R58, 0x2, PT ;  /* 0x000000023a00780c */ /* 0x000fe40003f05270 */
[----:B------:R-:W-:Y:S02]  /*77f0*/  ISETP.NE.AND P1, PT, R22, 0x4, PT ;  /* 0x000000041600780c */ /* 0x000fe40003f25270 */
[----:B-1----:R-:W-:Y:S01]  /*7800*/  SEL R2, RZ, 0x1, P0 ;  /* 0x00000001ff027807 */ /* 0x002fe20000000000 */
[----:B------:R-:W-:Y:S01]  /*7810*/  UISETP.NE.AND UP0, UPT, UR6, URZ, UPT ;  /* 0x000000ff0600728c */ /* 0x000fe2000bf05270 */
[----:B--2---:R-:W-:Y:S01]  /*7820*/  SEL R0, RZ, 0x1, P1 ;  /* 0x00000001ff007807 */ /* 0x004fe20000800000 */
[----:B------:R-:W-:Y:S01]  /*7830*/  UIADD3 UR30, UPT, UPT, UR37, UR5, URZ ;  /* 0x00000005251e7290 */ /* 0x000fe2000fffe0ff */
[----:B------:R-:W-:Y:S01]  /*7840*/  LOP3.LUT R59, R59, R2, RZ, 0x3c, !PT ;  /* 0x000000023b3b7212 */ /* 0x000fe200078e3cff */
[----:B------:R-:W-:Y:S01]  /*7850*/  UIADD3 UR26, UPT, UPT, UR38, UR4, URZ ;  /* 0x00000004261a7290 */ /* 0x000fe2000fffe0ff */
[----:B------:R-:W-:Y:S02]  /*7860*/  LOP3.LUT R60, R60, R0, RZ, 0x3c, !PT ;  /* 0x000000003c3c7212 */ /* 0x000fe400078e3cff */
[----:B------:R-:W-:Y:S02]  /*7870*/  SEL R58, R58, RZ, P0 ;  /* 0x000000ff3a3a7207 */ /* 0x000fe40000000000 */
[----:B------:R-:W-:Y:S01]  /*7880*/  SEL R22, R22, RZ, P1 ;  /* 0x000000ff16167207 */ /* 0x000fe20000800000 */
[----:B------:R-:W-:Y:S06]  /*7890*/  BRA.U UP0, `(.L_x_126) ;  /* 0xffffffdd00a87547 */ /* 0x000fec000b83ffff */
[----:B------:R-:W-:-:S13]  /*78a0*/  R2UR UR4, R56 ;  /* 0x00000000380472ca */ /* 0x000fda00000e0000 */
[----:B------:R-:W-:-:S09]  /*78b0*/  UISETP.NE.AND UP0, UPT, UR4, URZ, UPT ;  /* 0x000000ff0400728c */ /* 0x000fd2000bf05270 */
[----:B------:R-:W-:Y:S05]  /*78c0*/  BRA.U !UP0, `(.L_x_127) ;  /* 0x0000000108487547 */ /* 0x000fea000b800000 */
[----:B------:R-:W1:Y:S02]  /*78d0*/  LDCU.64 UR4, c[0x0][0x890] ;  /* 0x00011200ff0477ac */ /* 0x000e640008000a00 */
[----:B-1----:R-:W-:-:S04]  /*78e0*/  UISETP.NE.U32.AND UP0, UPT, UR4, URZ, UPT ;  /* 0x000000ff0400728c */ /* 0x002fc8000bf05070 */
[----:B------:R-:W-:-:S09]  /*78f0*/  UISETP.NE.AND.EX UP0, UPT, UR5, URZ, UPT, UP0 ;  /* 0x000000ff0500728c */ /* 0x000fd2000bf05300 */
[----:B------:R-:W-:Y:S05]  /*7900*/  BRA.U UP0, `(.L_x_128) ;  /* 0x00000001000c7547 */ /* 0x000fea000b800000 */
[----:B------:R-:W-:-:S13]  /*7910*/  FSETP.NEU.AND P0, PT, R26, RZ, PT ;  /* 0x000000ff1a00720b */ /* 0x000fda0003f0d000 */
[----:B------:R-:W-:Y:S05]  /*7920*/  @!P0 EXIT ;  /* 0x000000000000894d */ /* 0x000fea0003800000 */
[----:B------:R-:W-:Y:S05]  /*7930*/  BRA `(.L_x_127) ;  /* 0x00000000002c7947 */ /* 0x000fea0003800000 */
.L_x_128:
[----:B------:R-:W-:Y:S01]  /*7940*/  ISETP.NE.AND P0, PT, R57, RZ, PT ;  /* 0x000000ff3900720c */ /* 0x000fe20003f05270 */
[----:B------:R-:W-:-:S12]  /*7950*/  BSSY.RECONVERGENT B0, `(.L_x_127) ;  /* 0x0000009000007945 */ /* 0x000fd80003800200 */
[----:B------:R-:W-:Y:S05]  /*7960*/  @P0 BRA `(.L_x_129) ;  /* 0x0000000000140947 */ /* 0x000fea0003800000 */
[----:B------:R-:W1:Y:S02]  /*7970*/  LDCU.64 UR4, c[0x0][0x888] ;  /* 0x00011100ff0477ac */ /* 0x000e640008000a00 */
[----:B-1----:R-:W-:-:S04]  /*7980*/  ISETP.NE.U32.AND P0, PT, RZ, UR4, PT ;  /* 0x00000004ff007c0c */ /* 0x002fc8000bf05070 */
[----:B------:R-:W-:-:S13]  /*7990*/  ISETP.NE.AND.EX P0, PT, RZ, UR5, PT, P0 ;  /* 0x00000005ff007c0c */ /* 0x000fda000bf05300 */
[----:B------:R-:W-:Y:S05]  /*79a0*/  @!P0 EXIT ;  /* 0x000000000000894d */ /* 0x000fea0003800000 */
[----:B------:R-:W-:Y:S05]  /*79b0*/  BRA `(.L_x_130) ;  /* 0x0000000000087947 */ /* 0x000fea0003800000 */
.L_x_129:
[----:B------:R-:W-:-:S13]  /*79c0*/  FSETP.NEU.AND P0, PT, R26, RZ, PT ;  /* 0x000000ff1a00720b */ /* 0x000fda0003f0d000 */
[----:B------:R-:W-:Y:S05]  /*79d0*/  @!P0 EXIT ;  /* 0x000000000000894d */ /* 0x000fea0003800000 */
.L_x_130:
[----:B------:R-:W-:Y:S05]  /*79e0*/  BSYNC.RECONVERGENT B0 ;  /* 0x0000000000007941 */ /* 0x000fea0003800200 */
.L_x_127:
[----:B------:R-:W-:Y:S01]  /*79f0*/  ULEA UR4, UR52, UR44, 0x3 ;  /* 0x0000002c34047291 */ /* 0x000fe2000f8e18ff */
[----:B------:R-:W-:-:S04]  /*7a00*/  DEPBAR.LE SB0, 0x0 ;  /* 0x000080000000791a */ /* 0x000fc80000000000 */
[----:B------:R-:W-:-:S04]  /*7a10*/  UIADD3 UR4, UPT, UPT, UR4, 0xd8, URZ ;  /* 0x000000d804047890 */ /* 0x000fc8000fffe0ff */
[----:B------:R-:W-:-:S09]  /*7a20*/  UPRMT UR4, UR54, 0x654, UR4 ;  /* 0x0000065436047896 */ /* 0x000fd20008000004 */
[----:B------:R-:W-:Y:S01]  /*7a30*/  SYNCS.ARRIVE.TRANS64.RED.A1T0 RZ, [UR4], RZ ;  /* 0x000000ffffff79a7 */ /* 0x000fe20008100404 */
[----:B------:R-:W-:Y:S05]  /*7a40*/  EXIT ;  /* 0x000000000000794d */ /* 0x000fea0003800000 */
.L_x_25:
[----:B---3--:R3:W4:Y:S02]  /*7a50*/  SYNCS.PHASECHK.TRANS64.TRYWAIT P0, [R0+URZ+0x170], R2 ;  /* 0x00017002000075a7 */ /* 0x00872400080011ff */
[----:B----4-:R-:W-:Y:S05]  /*7a60*/  @!P0 NANOSLEEP.SYNCS 0x989680 ;  /* 0x009896800000895d */ /* 0x010fea0003900000 */
[----:B------:R-:W4:Y:S02]  /*7a70*/  @!P0 SYNCS.PHASECHK.TRANS64 P0, [R0+URZ+0x170], R2 ;  /* 0x00017002000085a7 */ /* 0x000f2400080010ff */
[----:B----4-:R-:W-:Y:S05]  /*7a80*/  @!P0 BRA `(.L_x_25) ;  /* 0xfffffffc00f08947 */ /* 0x010fea000383ffff */
[----:B------:R-:W-:Y:S05]  /*7a90*/  BRA `(.L_x_131) ;  /* 0xffffff9c00c07947 */ /* 0x000fea000383ffff */
.L_x_28:
[----:B--2---:R-:W-:-:S07]  /*7aa0*/  MOV R0, UR33 ;  /* 0x0000002100007c02 */ /* 0x004fce0008000f00 */
.L_x_132:
[----:B--2---:R2:W3:Y:S02]  /*7ab0*/  SYNCS.PHASECHK.TRANS64.TRYWAIT P0, [R0+URZ+0x60], R3 ;  /* 0x00006003000075a7 */ /* 0x0044e400080011ff */
[----:B---3--:R-:W-:Y:S05]  /*7ac0*/  @!P0 NANOSLEEP.SYNCS 0x989680 ;  /* 0x009896800000895d */ /* 0x008fea0003900000 */
[----:B------:R-:W3:Y:S02]  /*7ad0*/  @!P0 SYNCS.PHASECHK.TRANS64 P0, [R0+URZ+0x60], R3 ;  /* 0x00006003000085a7 */ /* 0x000ee400080010ff */
[----:B---3--:R-:W-:Y:S05]  /*7ae0*/  @!P0 BRA `(.L_x_132) ;  /* 0xfffffffc00f08947 */ /* 0x008fea000383ffff */
[----:B------:R-:W-:Y:S05]  /*7af0*/  BRA `(.L_x_27) ;  /* 0xffffffa000087947 */ /* 0x000fea000383ffff */
.L_x_35:
[----:B-1----:R-:W-:-:S07]  /*7b00*/  MOV R0, UR17 ;  /* 0x0000001100007c02 */ /* 0x002fce0008000f00 */
.L_x_133:
[----:B-1----:R1:W2:Y:S02]  /*7b10*/  SYNCS.PHASECHK.TRANS64.TRYWAIT P0, [R0+URZ+0x60], R3 ;  /* 0x00006003000075a7 */ /* 0x0022a400080011ff */
[----:B--2---:R-:W-:Y:S05]  /*7b20*/  @!P0 NANOSLEEP.SYNCS 0x989680 ;  /* 0x009896800000895d */ /* 0x004fea0003900000 */
[----:B------:R-:W2:Y:S02]  /*7b30*/  @!P0 SYNCS.PHASECHK.TRANS64 P0, [R0+URZ+0x60], R3 ;  /* 0x00006003000085a7 */ /* 0x000ea400080010ff */
[----:B--2---:R-:W-:Y:S05]  /*7b40*/  @!P0 BRA `(.L_x_133) ;  /* 0xfffffffc00f08947 */ /* 0x004fea000383ffff */
[----:B------:R-:W-:Y:S05]  /*7b50*/  BRA `(.L_x_34) ;  /* 0xffffffa000c87947 */ /* 0x000fea000383ffff */
.L_x_40:
[----:B-1----:R1:W2:Y:S02]  /*7b60*/  SYNCS.PHASECHK.TRANS64.TRYWAIT P0, [R3+URZ+0x100], R0 ;  /* 0x00010000030075a7 */ /* 0x0022a400080011ff */
[----:B--2---:R-:W-:Y:S05]  /*7b70*/  @!P0 NANOSLEEP.SYNCS 0x989680 ;  /* 0x009896800000895d */ /* 0x004fea0003900000 */
[----:B------:R-:W2:Y:S02]  /*7b80*/  @!P0 SYNCS.PHASECHK.TRANS64 P0, [R3+URZ+0x100], R0 ;  /* 0x00010000030085a7 */ /* 0x000ea400080010ff */
[----:B--2---:R-:W-:Y:S05]  /*7b90*/  @!P0 BRA `(.L_x_40) ;  /* 0xfffffffc00f08947 */ /* 0x004fea000383ffff */
[----:B------:R-:W-:Y:S05]  /*7ba0*/  BRA `(.L_x_134) ;  /* 0xffffffa400707947 */ /* 0x000fea000383ffff */
.L_x_44:
[----:B------:R-:W-:-:S07]  /*7bb0*/  MOV R0, UR4 ;  /* 0x0000000400007c02 */ /* 0x000fce0008000f00 */
.L_x_135:
[----:B-1----:R1:W2:Y:S02]  /*7bc0*/  SYNCS.PHASECHK.TRANS64.TRYWAIT P0, [R0+URZ], R2 ;  /* 0x00000002000075a7 */ /* 0x0022a400080011ff */
[----:B--2---:R-:W-:Y:S05]  /*7bd0*/  @!P0 NANOSLEEP.SYNCS 0x989680 ;  /* 0x009896800000895d */ /* 0x004fea0003900000 */
[----:B------:R-:W2:Y:S02]  /*7be0*/  @!P0 SYNCS.PHASECHK.TRANS64 P0, [R0+URZ], R2 ;  /* 0x00000002000085a7 */ /* 0x000ea400080010ff */
[----:B--2---:R-:W-:Y:S05]  /*7bf0*/  @!P0 BRA `(.L_x_135) ;  /* 0xfffffffc00f08947 */ /* 0x004fea000383ffff */
[----:B------:R-:W-:Y:S05]  /*7c00*/  BRA `(.L_x_136) ;  /* 0xffffffac001c7947 */ /* 0x000fea000383ffff */
.L_x_45:
[----:B------:R-:W-:-:S07]  /*7c10*/  MOV R0, UR5 ;  /* 0x0000000500007c02 */ /* 0x000fce0008000f00 */
.L_x_137:
[----:B-1----:R1:W2:Y:S02]  /*7c20*/  SYNCS.PHASECHK.TRANS64.TRYWAIT P0, [R0+URZ], R3 ;  /* 0x00000003000075a7 */ /* 0x0022a400080011ff */
[----:B--2---:R-:W-:Y:S05]  /*7c30*/  @!P0 NANOSLEEP.SYNCS 0x989680 ;  /* 0x009896800000895d */ /* 0x004fea0003900000 */
[----:B------:R-:W2:Y:S02]  /*7c40*/  @!P0 SYNCS.PHASECHK.TRANS64 P0, [R0+URZ], R3 ;  /* 0x00000003000085a7 */ /* 0x000ea400080010ff */
[----:B--2---:R-:W-:Y:S05]  /*7c50*/  @!P0 BRA `(.L_x_137) ;  /* 0xfffffffc00f08947 */ /* 0x004fea000383ffff */
[----:B------:R-:W-:Y:S05]  /*7c60*/  BRA `(.L_x_138) ;  /* 0xffffffac00287947 */ /* 0x000fea000383ffff */
.L_x_46:
[----:B------:R-:W-:-:S07]  /*7c70*/  MOV R0, UR5 ;  /* 0x0000000500007c02 */ /* 0x000fce0008000f00 */
.L_x_139:
[----:B-1----:R1:W2:Y:S02]  /*7c80*/  SYNCS.PHASECHK.TRANS64.TRYWAIT P0, [R0+URZ], R3 ;  /* 0x00000003000075a7 */ /* 0x0022a400080011ff */
[----:B--2---:R-:W-:Y:S05]  /*7c90*/  @!P0 NANOSLEEP.SYNCS 0x989680 ;  /* 0x009896800000895d */ /* 0x004fea0003900000 */
[----:B------:R-:W2:Y:S02]  /*7ca0*/  @!P0 SYNCS.PHASECHK.TRANS64 P0, [R0+URZ], R3 ;  /* 0x00000003000085a7 */ /* 0x000ea400080010ff */
[----:B--2---:R-:W-:Y:S05]  /*7cb0*/  @!P0 BRA `(.L_x_139) ;  /* 0xfffffffc00f08947 */ /* 0x004fea000383ffff */
[----:B------:R-:W-:Y:S05]  /*7cc0*/  BRA `(.L_x_140) ;  /* 0xffffffac00347947 */ /* 0x000fea000383ffff */
.L_x_47:
[----:B------:R-:W-:-:S07]  /*7cd0*/  MOV R0, UR5 ;  /* 0x0000000500007c02 */ /* 0x000fce0008000f00 */
.L_x_141:
[----:B-1----:R1:W2:Y:S02]  /*7ce0*/  SYNCS.PHASECHK.TRANS64.TRYWAIT P0, [R0+URZ], R3 ;  /* 0x00000003000075a7 */ /* 0x0022a400080011ff */
[----:B--2---:R-:W-:Y:S05]  /*7cf0*/  @!P0 NANOSLEEP.SYNCS 0x989680 ;  /* 0x009896800000895d */ /* 0x004fea0003900000 */
[----:B------:R-:W2:Y:S02]  /*7d00*/  @!P0 SYNCS.PHASECHK.TRANS64 P0, [R0+URZ], R3 ;  /* 0x00000003000085a7 */ /* 0x000ea400080010ff */
[----:B--2---:R-:W-:Y:S05]  /*7d10*/  @!P0 BRA `(.L_x_141) ;  /* 0xfffffffc00f08947 */ /* 0x004fea000383ffff */
[----:B------:R-:W-:Y:S05]  /*7d20*/  BRA `(.L_x_142) ;  /* 0xffffffac00407947 */ /* 0x000fea000383ffff */
.L_x_48:
[----:B------:R-:W-:-:S07]  /*7d30*/  MOV R0, UR5 ;  /* 0x0000000500007c02 */ /* 0x000fce0008000f00 */
.L_x_143:
[----:B-1----:R1:W2:Y:S02]  /*7d40*/  SYNCS.PHASECHK.TRANS64.TRYWAIT P0, [R0+URZ], R3 ;  /* 0x00000003000075a7 */ /* 0x0022a400080011ff */
[----:B--2---:R-:W-:Y:S05]  /*7d50*/  @!P0 NANOSLEEP.SYNCS 0x989680 ;  /* 0x009896800000895d */ /* 0x004fea0003900000 */
[----:B------:R-:W2:Y:S02]  /*7d60*/  @!P0 SYNCS.PHASECHK.TRANS64 P0, [R0+URZ], R3 ;  /* 0x00000003000085a7 */ /* 0x000ea400080010ff */
[----:B--2---:R-:W-:Y:S05]  /*7d70*/  @!P0 BRA `(.L_x_143) ;  /* 0xfffffffc00f08947 */ /* 0x004fea000383ffff */
[----:B------:R-:W-:Y:S05]  /*7d80*/  BRA `(.L_x_144) ;  /* 0xffffffac004c7947 */ /* 0x000fea000383ffff */
.L_x_49:
[----:B------:R-:W-:-:S07]  /*7d90*/  MOV R0, UR5 ;  /* 0x0000000500007c02 */ /* 0x000fce0008000f00 */
.L_x_145:
[----:B-1----:R1:W2:Y:S02]  /*7da0*/  SYNCS.PHASECHK.TRANS64.TRYWAIT P0, [R0+URZ], R3 ;  /* 0x00000003000075a7 */ /* 0x0022a400080011ff */
[----:B--2---:R-:W-:Y:S05]  /*7db0*/  @!P0 NANOSLEEP.SYNCS 0x989680 ;  /* 0x009896800000895d */ /* 0x004fea0003900000 */
[----:B------:R-:W2:Y:S02]  /*7dc0*/  @!P0 SYNCS.PHASECHK.TRANS64 P0, [R0+URZ], R3 ;  /* 0x00000003000085a7 */ /* 0x000ea400080010ff */
[----:B--2---:R-:W-:Y:S05]  /*7dd0*/  @!P0 BRA `(.L_x_145) ;  /* 0xfffffffc00f08947 */ /* 0x004fea000383ffff */
[----:B------:R-:W-:Y:S05]  /*7de0*/  BRA `(.L_x_146) ;  /* 0xffffffac00587947 */ /* 0x000fea000383ffff */
.L_x_50:
[----:B------:R-:W-:-:S07]  /*7df0*/  MOV R0, UR5 ;  /* 0x0000000500007c02 */ /* 0x000fce0008000f00 */
.L_x_147:
[----:B-1----:R1:W2:Y:S02]  /*7e00*/  SYNCS.PHASECHK.TRANS64.TRYWAIT P0, [R0+URZ], R3 ;  /* 0x00000003000075a7 */ /* 0x0022a400080011ff */
[----:B--2---:R-:W-:Y:S05]  /*7e10*/  @!P0 NANOSLEEP.SYNCS 0x989680 ;  /* 0x009896800000895d */ /* 0x004fea0003900000 */
[----:B------:R-:W2:Y:S02]  /*7e20*/  @!P0 SYNCS.PHASECHK.TRANS64 P0, [R0+URZ], R3 ;  /* 0x00000003000085a7 */ /* 0x000ea400080010ff */
[----:B--2---:R-:W-:Y:S05]  /*7e30*/  @!P0 BRA `(.L_x_147) ;  /* 0xfffffffc00f08947 */ /* 0x004fea000383ffff */
[----:B------:R-:W-:Y:S05]  /*7e40*/  BRA `(.L_x_148) ;  /* 0xffffffac00647947 */ /* 0x000fea000383ffff */
.L_x_51:
[----:B------:R-:W-:-:S07]  /*7e50*/  MOV R0, UR5 ;  /* 0x0000000500007c02 */ /* 0x000fce0008000f00 */
.L_x_149:
[----:B-1----:R1:W2:Y:S02]  /*7e60*/  SYNCS.PHASECHK.TRANS64.TRYWAIT P0, [R0+URZ], R3 ;  /* 0x00000003000075a7 */ /* 0x0022a400080011ff */
[----:B--2---:R-:W-:Y:S05]  /*7e70*/  @!P0 NANOSLEEP.SYNCS 0x989680 ;  /* 0x009896800000895d */ /* 0x004fea0003900000 */
[----:B------:R-:W2:Y:S02]  /*7e80*/  @!P0 SYNCS.PHASECHK.TRANS64 P0, [R0+URZ], R3 ;  /* 0x00000003000085a7 */ /* 0x000ea400080010ff */
[----:B--2---:R-:W-:Y:S05]  /*7e90*/  @!P0 BRA `(.L_x_149) ;  /* 0xfffffffc00f08947 */ /* 0x004fea000383ffff */
[----:B------:R-:W-:Y:S05]  /*7ea0*/  BRA `(.L_x_150) ;  /* 0xffffffac00707947 */ /* 0x000fea000383ffff */
.L_x_52:
[----:B------:R-:W-:-:S07]  /*7eb0*/  MOV R0, UR5 ;  /* 0x0000000500007c02 */ /* 0x000fce0008000f00 */
.L_x_151:
[----:B-1----:R1:W2:Y:S02]  /*7ec0*/  SYNCS.PHASECHK.TRANS64.TRYWAIT P0, [R0+URZ], R3 ;  /* 0x00000003000075a7 */ /* 0x0022a400080011ff */
[----:B--2---:R-:W-:Y:S05]  /*7ed0*/  @!P0 NANOSLEEP.SYNCS 0x989680 ;  /* 0x009896800000895d */ /* 0x004fea0003900000 */
[----:B------:R-:W2:Y:S02]  /*7ee0*/  @!P0 SYNCS.PHASECHK.TRANS64 P0, [R0+URZ], R3 ;  /* 0x00000003000085a7 */ /* 0x000ea400080010ff */
[----:B--2---:R-:W-:Y:S05]  /*7ef0*/  @!P0 BRA `(.L_x_151) ;  /* 0xfffffffc00f08947 */ /* 0x004fea000383ffff */
[----:B------:R-:W-:Y:S05]  /*7f00*/  BRA `(.L_x_152) ;  /* 0xffffffac007c7947 */ /* 0x000fea000383ffff */
.L_x_53:
[----:B------:R-:W-:-:S07]  /*7f10*/  MOV R0, UR5 ;  /* 0x0000000500007c02 */ /* 0x000fce0008000f00 */
.L_x_153:
[----:B-1----:R1:W2:Y:S02]  /*7f20*/  SYNCS.PHASECHK.TRANS64.TRYWAIT P0, [R0+URZ], R3 ;  /* 0x00000003000075a7 */ /* 0x0022a400080011ff */
[----:B--2---:R-:W-:Y:S05]  /*7f30*/  @!P0 NANOSLEEP.SYNCS 0x989680 ;  /* 0x009896800000895d */ /* 0x004fea0003900000 */
[----:B------:R-:W2:Y:S02]  /*7f40*/  @!P0 SYNCS.PHASECHK.TRANS64 P0, [R0+URZ], R3 ;  /* 0x00000003000085a7 */ /* 0x000ea400080010ff */
[----:B--2---:R-:W-:Y:S05]  /*7f50*/  @!P0 BRA `(.L_x_153) ;  /* 0xfffffffc00f08947 */ /* 0x004fea000383ffff */
[----:B------:R-:W-:Y:S05]  /*7f60*/  BRA `(.L_x_154) ;  /* 0xffffffac00887947 */ /* 0x000fea000383ffff */
.L_x_54:
[----:B------:R-:W-:-:S07]  /*7f70*/  MOV R0, UR5 ;  /* 0x0000000500007c02 */ /* 0x000fce0008000f00 */
.L_x_155:
[----:B-1----:R1:W2:Y:S02]  /*7f80*/  SYNCS.PHASECHK.TRANS64.TRYWAIT P0, [R0+URZ], R3 ;  /* 0x00000003000075a7 */ /* 0x0022a400080011ff */
[----:B--2---:R-:W-:Y:S05]  /*7f90*/  @!P0 NANOSLEEP.SYNCS 0x989680 ;  /* 0x009896800000895d */ /* 0x004fea0003900000 */
[----:B------:R-:W2:Y:S02]  /*7fa0*/  @!P0 SYNCS.PHASECHK.TRANS64 P0, [R0+URZ], R3 ;  /* 0x00000003000085a7 */ /* 0x000ea400080010ff */
[----:B--2---:R-:W-:Y:S05]  /*7fb0*/  @!P0 BRA `(.L_x_155) ;  /* 0xfffffffc00f08947 */ /* 0x004fea000383ffff */
[----:B------:R-:W-:Y:S05]  /*7fc0*/  BRA `(.L_x_156) ;  /* 0xffffffac00947947 */ /* 0x000fea000383ffff */
.L_x_57:
[----:B--2---:R2:W3:Y:S02]  /*7fd0*/  SYNCS.PHASECHK.TRANS64.TRYWAIT P0, [R2+URZ+0x160], R4 ;  /* 0x00016004020075a7 */ /* 0x0044e400080011ff */
[----:B---3--:R-:W-:Y:S05]  /*7fe0*/  @!P0 NANOSLEEP.SYNCS 0x989680 ;  /* 0x009896800000895d */ /* 0x008fea0003900000 */
[----:B------:R-:W3:Y:S02]  /*7ff0*/  @!P0 SYNCS.PHASECHK.TRANS64 P0, [R2+URZ+0x160], R4 ;  /* 0x00016004020085a7 */ /* 0x000ee400080010ff */
[----:B---3--:R-:W-:Y:S05]  /*8000*/  @!P0 BRA `(.L_x_57) ;  /* 0xfffffffc00f08947 */ /* 0x008fea000383ffff */
[----:B------:R-:W-:Y:S05]  /*8010*/  BRA `(.L_x_157) ;  /* 0xffffffac00f07947 */ /* 0x000fea000383ffff */
.L_x_58:
[----:B------:R-:W-:-:S07]  /*8020*/  MOV R2, UR4 ;  /* 0x0000000400027c02 */ /* 0x000fce0008000f00 */
.L_x_158:
[----:B--2---:R2:W3:Y:S02]  /*8030*/  SYNCS.PHASECHK.TRANS64.TRYWAIT P0, [R2+URZ+0x110], R5 ;  /* 0x00011005020075a7 */ /* 0x0044e400080011ff */
[----:B---3--:R-:W-:Y:S05]  /*8040*/  @!P0 NANOSLEEP.SYNCS 0x989680 ;  /* 0x009896800000895d */ /* 0x008fea0003900000 */
[----:B------:R-:W3:Y:S02]  /*8050*/  @!P0 SYNCS.PHASECHK.TRANS64 P0, [R2+URZ+0x110], R5 ;  /* 0x00011005020085a7 */ /* 0x000ee400080010ff */
[----:B---3--:R-:W-:Y:S05]  /*8060*/  @!P0 BRA `(.L_x_158) ;  /* 0xfffffffc00f08947 */ /* 0x008fea000383ffff */
[----:B------:R-:W-:Y:S05]  /*8070*/  BRA `(.L_x_159) ;  /* 0xffffffb000007947 */ /* 0x000fea000383ffff */
.L_x_59:
[----:B--2---:R2:W3:Y:S02]  /*8080*/  SYNCS.PHASECHK.TRANS64.TRYWAIT P1, [R2+URZ+0x100], R4 ;  /* 0x00010004020075a7 */ /* 0x0044e400080211ff */
[----:B---3--:R-:W-:Y:S05]  /*8090*/  @!P1 NANOSLEEP.SYNCS 0x989680 ;  /* 0x009896800000995d */ /* 0x008fea0003900000 */
[----:B------:R-:W3:Y:S02]  /*80a0*/  @!P1 SYNCS.PHASECHK.TRANS64 P1, [R2+URZ+0x100], R4 ;  /* 0x00010004020095a7 */ /* 0x000ee400080210ff */
[----:B---3--:R-:W-:Y:S05]  /*80b0*/  @!P1 BRA `(.L_x_59) ;  /* 0xfffffffc00f09947 */ /* 0x008fea000383ffff */
[----:B------:R-:W-:Y:S05]  /*80c0*/  BRA `(.L_x_160) ;  /* 0xffffffb000307947 */ /* 0x000fea000383ffff */
.L_x_62:
[----:B------:R-:W-:-:S07]  /*80d0*/  MOV R0, UR4 ;  /* 0x0000000400007c02 */ /* 0x000fce0008000f00 */
.L_x_161:
[----:B--2---:R2:W3:Y:S02]  /*80e0*/  SYNCS.PHASECHK.TRANS64.TRYWAIT P0, [R0+URZ+0x110], R2 ;  /* 0x00011002000075a7 */ /* 0x0044e400080011ff */
[----:B---3--:R-:W-:Y:S05]  /*80f0*/  @!P0 NANOSLEEP.SYNCS 0x989680 ;  /* 0x009896800000895d */ /* 0x008fea0003900000 */
[----:B------:R-:W3:Y:S02]  /*8100*/  @!P0 SYNCS.PHASECHK.TRANS64 P0, [R0+URZ+0x110], R2 ;  /* 0x00011002000085a7 */ /* 0x000ee400080010ff */
[----:B---3--:R-:W-:Y:S05]  /*8110*/  @!P0 BRA `(.L_x_161) ;  /* 0xfffffffc00f08947 */ /* 0x008fea000383ffff */
[----:B------:R-:W-:Y:S05]  /*8120*/  BRA `(.L_x_61) ;  /* 0xffffffb000847947 */ /* 0x000fea000383ffff */
.L_x_69:
[----:B-1----:R1:W2:Y:S02]  /*8130*/  SYNCS.PHASECHK.TRANS64.TRYWAIT P1, [R0+URZ+0x100], R2 ;  /* 0x00010002000075a7 */ /* 0x0022a400080211ff */
[----:B--2---:R-:W-:Y:S05]  /*8140*/  @!P1 NANOSLEEP.SYNCS 0x989680 ;  /* 0x009896800000995d */ /* 0x004fea0003900000 */
[----:B------:R-:W2:Y:S02]  /*8150*/  @!P1 SYNCS.PHASECHK.TRANS64 P1, [R0+URZ+0x100], R2 ;  /* 0x00010002000095a7 */ /* 0x000ea400080210ff */
[----:B--2---:R-:W-:Y:S05]  /*8160*/  @!P1 BRA `(.L_x_69) ;  /* 0xfffffffc00f09947 */ /* 0x004fea000383ffff */
[----:B------:R-:W-:Y:S05]  /*8170*/  BRA `(.L_x_162) ;  /* 0xffffffb400f87947 */ /* 0x000fea000383ffff */
.L_x_70:
[----:B------:R-:W-:-:S07]  /*8180*/  MOV R2, UR31 ;  /* 0x0000001f00027c02 */ /* 0x000fce0008000f00 */
.L_x_163:
[----:B-1----:R1:W2:Y:S02]  /*8190*/  SYNCS.PHASECHK.TRANS64.TRYWAIT P0, [R2+URZ+0x140], R0 ;  /* 0x00014000020075a7 */ /* 0x0022a400080011ff */
[----:B--2---:R-:W-:Y:S05]  /*81a0*/  @!P0 NANOSLEEP.SYNCS 0x989680 ;  /* 0x009896800000895d */ /* 0x004fea0003900000 */
[----:B------:R-:W2:Y:S02]  /*81b0*/  @!P0 SYNCS.PHASECHK.TRANS64 P0, [R2+URZ+0x140], R0 ;  /* 0x00014000020085a7 */ /* 0x000ea400080010ff */
[----:B--2---:R-:W-:Y:S05]  /*81c0*/  @!P0 BRA `(.L_x_163) ;  /* 0xfffffffc00f08947 */ /* 0x004fea000383ffff */
[----:B------:R-:W-:Y:S05]  /*81d0*/  BRA `(.L_x_164) ;  /* 0xffffffb800487947 */ /* 0x000fea000383ffff */
.L_x_73:
[----:B------:R-:W-:Y:S07]  /*81e0*/  MOV R0, UR5 ;  /* 0x0000000500007c02 */ /* 0x000fee0008000f00 */
.L_x_165:
[----:B-1----:R1:W2:Y:S02]  /*81f0*/  SYNCS.PHASECHK.TRANS64.TRYWAIT P0, [R0+URZ], R2 ;  /* 0x00000002000075a7 */ /* 0x0022a400080011ff */
[----:B--2---:R-:W-:Y:S05]  /*8200*/  @!P0 NANOSLEEP.SYNCS 0x989680 ;  /* 0x009896800000895d */ /* 0x004fea0003900000 */
[----:B------:R-:W2:Y:S02]  /*8210*/  @!P0 SYNCS.PHASECHK.TRANS64 P0, [R0+URZ], R2 ;  /* 0x00000002000085a7 */ /* 0x000ea400080010ff */
[----:B--2---:R-:W-:Y:S05]  /*8220*/  @!P0 BRA `(.L_x_165) ;  /* 0xfffffffc00f08947 */ /* 0x004fea000383ffff */
[----:B------:R-:W-:Y:S05]  /*8230*/  BRA `(.L_x_72) ;  /* 0xffffffb800647947 */ /* 0x000fea000383ffff */
.L_x_76:
[----:B------:R-:W-:-:S07]  /*8240*/  MOV R0, UR4 ;  /* 0x0000000400007c02 */ /* 0x000fce0008000f00 */
.L_x_166:
[----:B--2---:R2:W4:Y:S02]  /*8250*/  SYNCS.PHASECHK.TRANS64.TRYWAIT P0, [R0+URZ], R2 ;  /* 0x00000002000075a7 */ /* 0x00452400080011ff */
[----:B----4-:R-:W-:Y:S05]  /*8260*/  @!P0 NANOSLEEP.SYNCS 0x989680 ;  /* 0x009896800000895d */ /* 0x010fea0003900000 */
[----:B------:R-:W4:Y:S02]  /*8270*/  @!P0 SYNCS.PHASECHK.TRANS64 P0, [R0+URZ], R2 ;  /* 0x00000002000085a7 */ /* 0x000f2400080010ff */
[----:B----4-:R-:W-:Y:S05]  /*8280*/  @!P0 BRA `(.L_x_166) ;  /* 0xfffffffc00f08947 */ /* 0x010fea000383ffff */
[----:B------:R-:W-:Y:S05]  /*8290*/  BRA `(.L_x_167) ;  /* 0xffffffbc00407947 */ /* 0x000fea000383ffff */
.L_x_77:
[----:B------:R-:W-:-:S07]  /*82a0*/  MOV R0, UR5 ;  /* 0x0000000500007c02 */ /* 0x000fce0008000f00 */
.L_x_168:
[----:B-1----:R1:W2:Y:S02]  /*82b0*/  SYNCS.PHASECHK.TRANS64.TRYWAIT P0, [R0+URZ], R3 ;  /* 0x00000003000075a7 */ /* 0x0022a400080011ff */
[----:B--2---:R-:W-:Y:S05]  /*82c0*/  @!P0 NANOSLEEP.SYNCS 0x989680 ;  /* 0x009896800000895d */ /* 0x004fea0003900000 */
[----:B------:R-:W2:Y:S02]  /*82d0*/  @!P0 SYNCS.PHASECHK.TRANS64 P0, [R0+URZ], R3 ;  /* 0x00000003000085a7 */ /* 0x000ea400080010ff */
[----:B--2---:R-:W-:Y:S05]  /*82e0*/  @!P0 BRA `(.L_x_168) ;  /* 0xfffffffc00f08947 */ /* 0x004fea000383ffff */
[----:B------:R-:W-:Y:S05]  /*82f0*/  BRA `(.L_x_169) ;  /* 0xffffffbc004c7947 */ /* 0x000fea000383ffff */
.L_x_78:
[----:B------:R-:W-:-:S07]  /*8300*/  MOV R0, UR5 ;  /* 0x0000000500007c02 */ /* 0x000fce0008000f00 */
.L_x_170:
[----:B-1----:R1:W2:Y:S02]  /*8310*/  SYNCS.PHASECHK.TRANS64.TRYWAIT P0, [R0+URZ], R3 ;  /* 0x00000003000075a7 */ /* 0x0022a400080011ff */
[----:B--2---:R-:W-:Y:S05]  /*8320*/  @!P0 NANOSLEEP.SYNCS 0x989680 ;  /* 0x009896800000895d */ /* 0x004fea0003900000 */
[----:B------:R-:W2:Y:S02]  /*8330*/  @!P0 SYNCS.PHASECHK.TRANS64 P0, [R0+URZ], R3 ;  /* 0x00000003000085a7 */ /* 0x000ea400080010ff */
[----:B--2---:R-:W-:Y:S05]  /*8340*/  @!P0 BRA `(.L_x_170) ;  /* 0xfffffffc00f08947 */ /* 0x004fea000383ffff */
[----:B------:R-:W-:Y:S05]  /*8350*/  BRA `(.L_x_171) ;  /* 0xffffffbc00587947 */ /* 0x000fea000383ffff */
.L_x_79:
[----:B-1----:R-:W-:-:S07]  /*8360*/  MOV R0, UR4 ;  /* 0x0000000400007c02 */ /* 0x002fce0008000f00 */
.L_x_172:
[----:B-1----:R1:W2:Y:S02]  /*8370*/  SYNCS.PHASECHK.TRANS64.TRYWAIT P0, [R0+URZ], R2 ;  /* 0x00000002000075a7 */ /* 0x0022a400080011ff */
[----:B--2---:R-:W-:Y:S05]  /*8380*/  @!P0 NANOSLEEP.SYNCS 0x989680 ;  /* 0x009896800000895d */ /* 0x004fea0003900000 */
[----:B------:R-:W2:Y:S02]  /*8390*/  @!P0 SYNCS.PHASECHK.TRANS64 P0, [R0+URZ], R2 ;  /* 0x00000002000085a7 */ /* 0x000ea400080010ff */
[----:B--2---:R-:W-:Y:S05]  /*83a0*/  @!P0 BRA `(.L_x_172) ;  /* 0xfffffffc00f08947 */ /* 0x004fea000383ffff */
[----:B------:R-:W-:Y:S05]  /*83b0*/  BRA `(.L_x_173) ;  /* 0xffffffbc00647947 */ /* 0x000fea000383ffff */
.L_x_84:
[----:B--2---:R2:W3:Y:S02]  /*83c0*/  SYNCS.PHASECHK.TRANS64.TRYWAIT P0, [R8+URZ+0x100], R0 ;  /* 0x00010000080075a7 */ /* 0x0044e400080011ff */
[----:B---3--:R-:W-:Y:S05]  /*83d0*/  @!P0 NANOSLEEP.SYNCS 0x989680 ;  /* 0x009896800000895d */ /* 0x008fea0003900000 */
[----:B------:R-:W3:Y:S02]  /*83e0*/  @!P0 SYNCS.PHASECHK.TRANS64 P0, [R8+URZ+0x100], R0 ;  /* 0x00010000080085a7 */ /* 0x000ee400080010ff */
[----:B---3--:R-:W-:Y:S05]  /*83f0*/  @!P0 BRA `(.L_x_84) ;  /* 0xfffffffc00f08947 */ /* 0x008fea000383ffff */
[----:B------:R-:W-:Y:S05]  /*8400*/  BRA `(.L_x_174) ;  /* 0xffffffc000887947 */ /* 0x000fea000383ffff */
.L_x_87:
[----:B--2---:R-:W-:Y:S07]  /*8410*/  MOV R0, UR24 ;  /* 0x0000001800007c02 */ /* 0x004fee0008000f00 */
.L_x_175:
[----:B--2---:R2:W3:Y:S02]  /*8420*/  SYNCS.PHASECHK.TRANS64.TRYWAIT P1, [R0+URZ+0xf8], R2 ;  /* 0x0000f802000075a7 */ /* 0x0044e400080211ff */
[----:B---3--:R-:W-:Y:S05]  /*8430*/  @!P1 NANOSLEEP.SYNCS 0x989680 ;  /* 0x009896800000995d */ /* 0x008fea0003900000 */
[----:B------:R-:W3:Y:S02]  /*8440*/  @!P1 SYNCS.PHASECHK.TRANS64 P1, [R0+URZ+0xf8], R2 ;  /* 0x0000f802000095a7 */ /* 0x000ee400080210ff */
[----:B---3--:R-:W-:Y:S05]  /*8450*/  @!P1 BRA `(.L_x_175) ;  /* 0xfffffffc00f09947 */ /* 0x008fea000383ffff */
[----:B------:R-:W-:Y:S05]  /*8460*/  BRA `(.L_x_86) ;  /* 0xffffffc800007947 */ /* 0x000fea000383ffff */
.L_x_90:
[----:B------:R-:W-:Y:S07]  /*8470*/  MOV R0, UR4 ;  /* 0x0000000400007c02 */ /* 0x000fee0008000f00 */
.L_x_176:
[----:B--2---:R2:W3:Y:S02]  /*8480*/  SYNCS.PHASECHK.TRANS64.TRYWAIT P0, [R0+URZ+0xd8], R2 ;  /* 0x0000d802000075a7 */ /* 0x0044e400080011ff */
[----:B---3--:R-:W-:Y:S05]  /*8490*/  @!P0 NANOSLEEP.SYNCS 0x989680 ;  /* 0x009896800000895d */ /* 0x008fea0003900000 */
[----:B------:R-:W3:Y:S02]  /*84a0*/  @!P0 SYNCS.PHASECHK.TRANS64 P0, [R0+URZ+0xd8], R2 ;  /* 0x0000d802000085a7 */ /* 0x000ee400080010ff */
[----:B---3--:R-:W-:Y:S05]  /*84b0*/  @!P0 BRA `(.L_x_176) ;  /* 0xfffffffc00f08947 */ /* 0x008fea000383ffff */
[----:B------:R-:W-:Y:S05]  /*84c0*/  BRA `(.L_x_177) ;  /* 0xffffffc8005c7947 */ /* 0x000fea000383ffff */
.L_x_91:
[----:B------:R-:W-:Y:S07]  /*84d0*/  MOV R2, UR5 ;  /* 0x0000000500027c02 */ /* 0x000fee0008000f00 */
.L_x_178:
[----:B--2---:R2:W3:Y:S02]  /*84e0*/  SYNCS.PHASECHK.TRANS64.TRYWAIT P0, [R2+URZ+0xd8], R0 ;  /* 0x0000d800020075a7 */ /* 0x0044e400080011ff */
[----:B---3--:R-:W-:Y:S05]  /*84f0*/  @!P0 NANOSLEEP.SYNCS 0x989680 ;  /* 0x009896800000895d */ /* 0x008fea0003900000 */
[----:B------:R-:W3:Y:S02]  /*8500*/  @!P0 SYNCS.PHASECHK.TRANS64 P0, [R2+URZ+0xd8], R0 ;  /* 0x0000d800020085a7 */ /* 0x000ee400080010ff */
[----:B---3--:R-:W-:Y:S05]  /*8510*/  @!P0 BRA `(.L_x_178) ;  /* 0xfffffffc00f08947 */ /* 0x008fea000383ffff */
[----:B------:R-:W-:Y:S05]  /*8520*/  BRA `(.L_x_179) ;  /* 0xffffffc800c47947 */ /* 0x000fea000383ffff */
.L_x_93:
[----:B------:R-:W-:-:S07]  /*8530*/  MOV R0, UR4 ;  /* 0x0000000400007c02 */ /* 0x000fce0008000f00 */
.L_x_180:
[----:B---3--:R3:W4:Y:S02]  /*8540*/  SYNCS.PHASECHK.TRANS64.TRYWAIT P0, [R0+URZ], R2 ;  /* 0x00000002000075a7 */ /* 0x00872400080011ff */
[----:B----4-:R-:W-:Y:S05]  /*8550*/  @!P0 NANOSLEEP.SYNCS 0x989680 ;  /* 0x009896800000895d */ /* 0x010fea0003900000 */
[----:B------:R-:W4:Y:S02]  /*8560*/  @!P0 SYNCS.PHASECHK.TRANS64 P0, [R0+URZ], R2 ;  /* 0x00000002000085a7 */ /* 0x000f2400080010ff */
[----:B----4-:R-:W-:Y:S05]  /*8570*/  @!P0 BRA `(.L_x_180) ;  /* 0xfffffffc00f08947 */ /* 0x010fea000383ffff */
[----:B------:R-:W-:Y:S05]  /*8580*/  BRA `(.L_x_181) ;  /* 0xffffffcc00587947 */ /* 0x000fea000383ffff */
.L_x_94:
[----:B------:R-:W-:-:S07]  /*8590*/  MOV R0, UR5 ;  /* 0x0000000500007c02 */ /* 0x000fce0008000f00 */
.L_x_182:
[----:B--2---:R2:W3:Y:S02]  /*85a0*/  SYNCS.PHASECHK.TRANS64.TRYWAIT P0, [R0+URZ], R2 ;  /* 0x00000002000075a7 */ /* 0x0044e400080011ff */
[----:B---3--:R-:W-:Y:S05]  /*85b0*/  @!P0 NANOSLEEP.SYNCS 0x989680 ;  /* 0x009896800000895d */ /* 0x008fea0003900000 */
[----:B------:R-:W3:Y:S02]  /*85c0*/  @!P0 SYNCS.PHASECHK.TRANS64 P0, [R0+URZ], R2 ;  /* 0x00000002000085a7 */ /* 0x000ee400080010ff */
[----:B---3--:R-:W-:Y:S05]  /*85d0*/  @!P0 BRA `(.L_x_182) ;  /* 0xfffffffc00f08947 */ /* 0x008fea000383ffff */
[----:B------:R-:W-:Y:S05]  /*85e0*/  BRA `(.L_x_183) ;  /* 0xffffffcc00647947 */ /* 0x000fea000383ffff */
.L_x_96:
[----:B-1----:R1:W2:Y:S02]  /*85f0*/  SYNCS.PHASECHK.TRANS64.TRYWAIT P0, [R0+URZ+0x100], R2 ;  /* 0x00010002000075a7 */ /* 0x0022a400080011ff */
[----:B--2---:R-:W-:Y:S05]  /*8600*/  @!P0 NANOSLEEP.SYNCS 0x989680 ;  /* 0x009896800000895d */ /* 0x004fea0003900000 */
[----:B------:R-:W2:Y:S02]  /*8610*/  @!P0 SYNCS.PHASECHK.TRANS64 P0, [R0+URZ+0x100], R2 ;  /* 0x00010002000085a7 */ /* 0x000ea400080010ff */
[----:B--2---:R-:W-:Y:S05]  /*8620*/  @!P0 BRA `(.L_x_96) ;  /* 0xfffffffc00f08947 */ /* 0x004fea000383ffff */
[----:B------:R-:W-:Y:S05]  /*8630*/  BRA `(.L_x_184) ;  /* 0xffffffd000547947 */ /* 0x000fea000383ffff */
.L_x_106:
[----:B-1----:R1:W3:Y:S02]  /*8640*/  SYNCS.PHASECHK.TRANS64.TRYWAIT P1, [R2+URZ+0xc0], R0 ;  /* 0x0000c000020075a7 */ /* 0x0022e400080211ff */
[----:B---3--:R-:W-:Y:S05]  /*8650*/  @!P1 NANOSLEEP.SYNCS 0x989680 ;  /* 0x009896800000995d */ /* 0x008fea0003900000 */
[----:B------:R-:W3:Y:S02]  /*8660*/  @!P1 SYNCS.PHASECHK.TRANS64 P1, [R2+URZ+0xc0], R0 ;  /* 0x0000c000020095a7 */ /* 0x000ee400080210ff */
[----:B---3--:R-:W-:Y:S05]  /*8670*/  @!P1 BRA `(.L_x_106) ;  /* 0xfffffffc00f09947 */ /* 0x008fea000383ffff */
[----:B------:R-:W-:Y:S05]  /*8680*/  BRA `(.L_x_105) ;  /* 0xffffffdc00d47947 */ /* 0x000fea000383ffff */
.L_x_108:
[----:B--2---:R2:W3:Y:S02]  /*8690*/  SYNCS.PHASECHK.TRANS64.TRYWAIT P0, [R72+URZ+0x120], R3 ;  /* 0x00012003480075a7 */ /* 0x0044e400080011ff */
[----:B---3--:R-:W-:Y:S05]  /*86a0*/  @!P0 NANOSLEEP.SYNCS 0x989680 ;  /* 0x009896800000895d */ /* 0x008fea0003900000 */
[----:B------:R-:W3:Y:S02]  /*86b0*/  @!P0 SYNCS.PHASECHK.TRANS64 P0, [R72+URZ+0x120], R3 ;  /* 0x00012003480085a7 */ /* 0x000ee400080010ff */
[----:B---3--:R-:W-:Y:S05]  /*86c0*/  @!P0 BRA `(.L_x_108) ;  /* 0xfffffffc00f08947 */ /* 0x008fea000383ffff */
[----:B------:R-:W-:Y:S05]  /*86d0*/  BRA `(.L_x_107) ;  /* 0xffffffe0004c7947 */ /* 0x000fea000383ffff */
.L_x_119:
[----:B-1----:R1:W2:Y:S02]  /*86e0*/  SYNCS.PHASECHK.TRANS64.TRYWAIT P0, [R2+URZ+0xc0], R73 ;  /* 0x0000c049020075a7 */ /* 0x0022a400080011ff */
[----:B--2---:R-:W-:Y:S05]  /*86f0*/  @!P0 NANOSLEEP.SYNCS 0x989680 ;  /* 0x009896800000895d */ /* 0x004fea0003900000 */
[----:B------:R-:W2:Y:S02]  /*8700*/  @!P0 SYNCS.PHASECHK.TRANS64 P0, [R2+URZ+0xc0], R73 ;  /* 0x0000c049020085a7 */ /* 0x000ea400080010ff */
[----:B--2---:R-:W-:Y:S05]  /*8710*/  @!P0 BRA `(.L_x_119) ;  /* 0xfffffffc00f08947 */ /* 0x004fea000383ffff */
[----:B------:R-:W-:Y:S05]  /*8720*/  BRA `(.L_x_118) ;  /* 0xffffffe800187947 */ /* 0x000fea000383ffff */
        .weak           $__internal_0_$__cuda_sm10x_tcgen05_guardrail_trap_col_being_dealloced_not_returned_by_alloc
        .type           $__internal_0_$__cuda_sm10x_tcgen05_guardrail_trap_col_being_dealloced_not_returned_by_alloc,@function
        .size           $__internal_0_$__cuda_sm10x_tcgen05_guardrail_trap_col_being_dealloced_not_returned_by_alloc,($__internal_1_$__cuda_sm10x_tcgen05_guardrail_trap_phase_invalid_during_alloc - $__internal_0_$__cuda_sm10x_tcgen05_guardrail_trap_col_being_dealloced_not_returned_by_alloc)
$__internal_0_$__cuda_sm10x_tcgen05_guardrail_trap_col_being_dealloced_not_returned_by_alloc:
[----:B------:R-:W-:Y:S05]  /*8730*/  BPT.TRAP 0x1 ;  /* 0x000000040000795c */ /* 0x000fea0000300000 */
[----:B------:R-:W-:-:S04]  /*8740*/  HFMA2 R3, -RZ, RZ, 0, 0 ;  /* 0x00000000ff037431 */ /* 0x000fc800000001ff */
[----:B------:R-:W-:Y:S05]  /*8750*/  RET.REL.NODEC R2 `(_ZN7cutlass13device_kernelINS_4gemm6kernel13GemmUniversalIN4cute5tupleIJiiiiEEENS1_10collective13CollectiveMmaINS1_35MainloopSm100TmaUmmaWarpSpecializedILi12ELi2ELi4ENS5_IJNS4_1CILi2EEENSA_ILi1EEESC_EEEEENS5_IJNSA_ILi64EEESF_NSA_ILi32EEEEEEfNS5_IJlSC_lEEEfSI_NS4_8TiledMMAINS4_8MMA_AtomIJNS4_17SM100_MMA_TF32_SSINS_10tfloat32_tESM_fLi64ELi64ELNS4_4UMMA5MajorE0ELSO_0ELNSN_7ScaleInE0ELSP_0EEEEEENS4_6LayoutINS5_IJSC_SC_SC_EEENS5_IJNSA_ILi0EEESU_SU_EEEEENS5_IJNS4_10UnderscoreESX_SX_EEEEENS4_13SM90_TMA_LOADENS4_14ComposedLayoutINS4_7SwizzleILi3ELi4ELi3EEENS4_18smem_ptr_flag_bitsILi32EEENSS_INS5_IJNSA_ILi8EEESG_EEENS5_IJSG_SC_EEEEEEEvNS4_8identityENS4_23SM90_TMA_LOAD_MULTICASTES1A_vS1B_EENS_8epilogue10collective18CollectiveEpilogueINS1E_23Sm100TmaWarpSpecializedILi3ELi2ELi16ELb1ELb0EEEJSH_NS5_IJNSS_ISF_SC_EENSS_ISG_SC_EEEEEfSI_fSI_NS1E_6fusion15FusionCallbacksIS1I_NS1M_17LinearCombinationIffffLNS_15FloatRoundStyleE2EEESH_S1L_JEEENS4_5SM1004TMEM4LOAD26SM100_TMEM_LOAD_16dp128b8xES10_S1A_NS4_17SM75_U32x4_LDSM_NENS4_14SM90_TMA_STOREES1A_NS4_17SM90_U32x4_STSM_NENS4_39AutoVectorizingCopyWithAssumedAlignmentILi128EEEEEEvvEEEEvNT_6ParamsE) ;  /* 0xffffff7802287950 */ /* 0x000fea0003c3ffff */
        .weak           $__internal_1_$__cuda_sm10x_tcgen05_guardrail_trap_phase_invalid_during_alloc
        .type           $__internal_1_$__cuda_sm10x_tcgen05_guardrail_trap_phase_invalid_during_alloc,@function
        .size           $__internal_1_$__cuda_sm10x_tcgen05_guardrail_trap_phase_invalid_during_alloc,($__internal_2_$__cuda_sm10x_tcgen05_guardrail_trap_unallocated_columns_being_dealloced - $__internal_1_$__cuda_sm10x_tcgen05_guardrail_trap_phase_invalid_during_alloc)
$__internal_1_$__cuda_sm10x_tcgen05_guardrail_trap_phase_invalid_during_alloc:
[----:B------:R-:W-:Y:S05]  /*8760*/  BPT.TRAP 0x1 ;  /* 0x000000040000795c */ /* 0x000fea0000300000 */
[----:B------:R-:W-:-:S04]  /*8770*/  MOV R5, 0x0 ;  /* 0x0000000000057802 */ /* 0x000fc80000000f00 */
[----:B------:R-:W-:Y:S05]  /*8780*/  RET.REL.NODEC R4 `(_ZN7cutlass13device_kernelINS_4gemm6kernel13GemmUniversalIN4cute5tupleIJiiiiEEENS1_10collective13CollectiveMmaINS1_35MainloopSm100TmaUmmaWarpSpecializedILi12ELi2ELi4ENS5_IJNS4_1CILi2EEENSA_ILi1EEESC_EEEEENS5_IJNSA_ILi64EEESF_NSA_ILi32EEEEEEfNS5_IJlSC_lEEEfSI_NS4_8TiledMMAINS4_8MMA_AtomIJNS4_17SM100_MMA_TF32_SSINS_10tfloat32_tESM_fLi64ELi64ELNS4_4UMMA5MajorE0ELSO_0ELNSN_7ScaleInE0ELSP_0EEEEEENS4_6LayoutINS5_IJSC_SC_SC_EEENS5_IJNSA_ILi0EEESU_SU_EEEEENS5_IJNS4_10UnderscoreESX_SX_EEEEENS4_13SM90_TMA_LOADENS4_14ComposedLayoutINS4_7SwizzleILi3ELi4ELi3EEENS4_18smem_ptr_flag_bitsILi32EEENSS_INS5_IJNSA_ILi8EEESG_EEENS5_IJSG_SC_EEEEEEEvNS4_8identityENS4_23SM90_TMA_LOAD_MULTICASTES1A_vS1B_EENS_8epilogue10collective18CollectiveEpilogueINS1E_23Sm100TmaWarpSpecializedILi3ELi2ELi16ELb1ELb0EEEJSH_NS5_IJNSS_ISF_SC_EENSS_ISG_SC_EEEEEfSI_fSI_NS1E_6fusion15FusionCallbacksIS1I_NS1M_17LinearCombinationIffffLNS_15FloatRoundStyleE2EEESH_S1L_JEEENS4_5SM1004TMEM4LOAD26SM100_TMEM_LOAD_16dp128b8xES10_S1A_NS4_17SM75_U32x4_LDSM_NENS4_14SM90_TMA_STOREES1A_NS4_17SM90_U32x4_STSM_NENS4_39AutoVectorizingCopyWithAssumedAlignmentILi128EEEEEEvvEEEEvNT_6ParamsE) ;  /* 0xffffff78041c7950 */ /* 0x000fea0003c3ffff */
        .weak           $__internal_2_$__cuda_sm10x_tcgen05_guardrail_trap_unallocated_columns_being_dealloced
        .type           $__internal_2_$__cuda_sm10x_tcgen05_guardrail_trap_unallocated_columns_being_dealloced,@function
        .size           $__internal_2_$__cuda_sm10x_tcgen05_guardrail_trap_unallocated_columns_being_dealloced,(.L_x_186 - $__internal_2_$__cuda_sm10x_tcgen05_guardrail_trap_unallocated_columns_being_dealloced)
$__internal_2_$__cuda_sm10x_tcgen05_guardrail_trap_unallocated_columns_being_dealloced:
[----:B------:R-:W-:Y:S05]  /*8790*/  BPT.TRAP 0x1 ;  /* 0x000000040000795c */ /* 0x000fea0000300000 */
[----:B------:R-:W-:-:S04]  /*87a0*/  HFMA2 R3, -RZ, RZ, 0, 0 ;  /* 0x00000000ff037431 */ /* 0x000fc800000001ff */
[----:B------:R-:W-:Y:S05]  /*87b0*/  RET.REL.NODEC R2 `(_ZN7cutlass13device_kernelINS_4gemm6kernel13GemmUniversalIN4cute5tupleIJiiiiEEENS1_10collective13CollectiveMmaINS1_35MainloopSm100TmaUmmaWarpSpecializedILi12ELi2ELi4ENS5_IJNS4_1CILi2EEENSA_ILi1EEESC_EEEEENS5_IJNSA_ILi64EEESF_NSA_ILi32EEEEEEfNS5_IJlSC_lEEEfSI_NS4_8TiledMMAINS4_8MMA_AtomIJNS4_17SM100_MMA_TF32_SSINS_10tfloat32_tESM_fLi64ELi64ELNS4_4UMMA5MajorE0ELSO_0ELNSN_7ScaleInE0ELSP_0EEEEEENS4_6LayoutINS5_IJSC_SC_SC_EEENS5_IJNSA_ILi0EEESU_SU_EEEEENS5_IJNS4_10UnderscoreESX_SX_EEEEENS4_13SM90_TMA_LOADENS4_14ComposedLayoutINS4_7SwizzleILi3ELi4ELi3EEENS4_18smem_ptr_flag_bitsILi32EEENSS_INS5_IJNSA_ILi8EEESG_EEENS5_IJSG_SC_EEEEEEEvNS4_8identityENS4_23SM90_TMA_LOAD_MULTICASTES1A_vS1B_EENS_8epilogue10collective18CollectiveEpilogueINS1E_23Sm100TmaWarpSpecializedILi3ELi2ELi16ELb1ELb0EEEJSH_NS5_IJNSS_ISF_SC_EENSS_ISG_SC_EEEEEfSI_fSI_NS1E_6fusion15FusionCallbacksIS1I_NS1M_17LinearCombinationIffffLNS_15FloatRoundStyleE2EEESH_S1L_JEEENS4_5SM1004TMEM4LOAD26SM100_TMEM_LOAD_16dp128b8xES10_S1A_NS4_17SM75_U32x4_LDSM_NENS4_14SM90_TMA_STOREES1A_NS4_17SM90_U32x4_STSM_NENS4_39AutoVectorizingCopyWithAssumedAlignmentILi128EEEEEEvvEEEEvNT_6ParamsE) ;  /* 0xffffff7802107950 */ /* 0x000fea0003c3ffff */
.L_x_185:
[----:B------:R-:W-:-:S00]  /*87c0*/  BRA `(.L_x_185) ;  /* 0xfffffffc00fc7947 */ /* 0x000fc0000383ffff */
[----:B------:R-:W-:-:S00]  /*87d0*/  NOP ;  /* 0x0000000000007918 */ /* 0x000fc00000000000 */
        /* <DEDUP_REMOVED lines=10> */
.L_x_186:


//--------------------- .nv.global.init           --------------------------
	.section	.nv.global.init,"aw",@progbits
.nv.global.init:
	.type		$str$27,@object
	.size		$str$27,($str$28 - $str$27)
$str$27:
        /*0000*/ 	.byte	0x28, 0x61, 0x64, 0x64, 0x72, 0x65, 0x73, 0x73, 0x20, 0x26, 0x20, 0x6d, 0x61, 0x73, 0x6b, 0x29
        /*0010*/ 	.byte	0x20, 0x3d, 0x3d, 0x20, 0x30, 0x00
	.type		$str$28,@object
	.size		$str$28,($str$26 - $str$28)
$str$28:
        /*0016*/ 	.byte	0x2f, 0x74, 0x6d, 0x70, 0x2f, 0x63, 0x75, 0x74, 0x6c, 0x61, 0x73, 0x73, 0x5f, 0x73, 0x77, 0x65
        /*0026*/ 	.byte	0x65, 0x70, 0x5f, 0x73, 0x72, 0x63, 0x2f, 0x69, 0x6e, 0x63, 0x6c, 0x75, 0x64, 0x65, 0x2f, 0x63
        /*0036*/ 	.byte	0x75, 0x74, 0x65, 0x2f, 0x70, 0x6f, 0x69, 0x6e, 0x74, 0x65, 0x72, 0x5f, 0x66, 0x6c, 0x61, 0x67
        /*0046*/ 	.byte	0x67, 0x65, 0x64, 0x2e, 0x68, 0x70, 0x70, 0x00
	.type		$str$26,@object
	.size		$str$26,($str$25 - $str$26)
$str$26:
        /*004e*/ 	.byte	0x2f, 0x74, 0x6d, 0x70, 0x2f, 0x63, 0x75, 0x74, 0x6c, 0x61, 0x73, 0x73, 0x5f, 0x73, 0x77, 0x65
        /*005e*/ 	.byte	0x65, 0x70, 0x5f, 0x73, 0x72, 0x63, 0x2f, 0x69, 0x6e, 0x63, 0x6c, 0x75, 0x64, 0x65, 0x2f, 0x63
        /*006e*/ 	.byte	0x75, 0x74, 0x65, 0x2f, 0x61, 0x74, 0x6f, 0x6d, 0x2f, 0x63, 0x6f, 0x70, 0x79, 0x5f, 0x74, 0x72
        /*007e*/ 	.byte	0x61, 0x69, 0x74, 0x73, 0x5f, 0x73, 0x6d, 0x31, 0x30, 0x30, 0x2e, 0x68, 0x70, 0x70, 0x00
	.type		$str$25,@object
	.size		$str$25,(__unnamed_1 - $str$25)
$str$25:
        /*008d*/ 	.byte	0x28, 0x28, 0x75, 0x69, 0x6e, 0x74, 0x33, 0x32, 0x5f, 0x74, 0x28, 0x74, 0x68, 0x72, 0x65, 0x61
        /*009d*/ 	.byte	0x64, 0x49, 0x64, 0x78, 0x2e, 0x78, 0x29, 0x20, 0x2f, 0x20, 0x33, 0x32, 0x29, 0x20, 0x25, 0x20
        /*00ad*/ 	.byte	0x34, 0x29, 0x20, 0x3d, 0x3d, 0x20, 0x28, 0x28, 0x28, 0x74, 0x6d, 0x65, 0x6d, 0x5f, 0x61, 0x64
        /*00bd*/ 	.byte	0x64, 0x72, 0x20, 0x3e, 0x3e, 0x20, 0x31, 0x36, 0x29, 0x20, 0x2f, 0x20, 0x33, 0x32, 0x29, 0x20
        /*00cd*/ 	.byte	0x25, 0x20, 0x34, 0x29, 0x00
	.type		__unnamed_1,@object
	.size		__unnamed_1,(__unnamed_2 - __unnamed_1)
__unnamed_1:
        /*00d2*/ 	.byte	0x61, 0x75, 0x74, 0x6f, 0x20, 0x63, 0x75, 0x74, 0x65, 0x3a, 0x3a, 0x61, 0x73, 0x5f, 0x70, 0x6f
        /* <DEDUP_REMOVED lines=23> */
        /*0252*/ 	.byte	0x3c, 0x32, 0x30, 0x34, 0x38, 0x3e, 0x3e, 0x3e, 0x3e, 0x5d, 0x00
	.type		__unnamed_2,@object
	.size		__unnamed_2,(.L_2 - __unnamed_2)
__unnamed_2:
        /* <DEDUP_REMOVED lines=45> */
        /*052d*/ 	.byte	0x3e, 0x3e, 0x3e, 0x5d, 0x00
.L_2:


//--------------------- .nv.shared._ZN7cutlass13device_kernelINS_4gemm6kernel13GemmUniversalIN4cute5tupleIJiiiiEEENS1_10collective13CollectiveMmaINS1_35MainloopSm100TmaUmmaWarpSpecializedILi12ELi2ELi4ENS5_IJNS4_1CILi2EEENSA_ILi1EEESC_EEEEENS5_IJNSA_ILi64EEESF_NSA_ILi32EEEEEEfNS5_IJlSC_lEEEfSI_NS4_8TiledMMAINS4_8MMA_AtomIJNS4_17SM100_MMA_TF32_SSINS_10tfloat32_tESM_fLi64ELi64ELNS4_4UMMA5MajorE0ELSO_0ELNSN_7ScaleInE0ELSP_0EEEEEENS4_6LayoutINS5_IJSC_SC_SC_EEENS5_IJNSA_ILi0EEESU_SU_EEEEENS5_IJNS4_10UnderscoreESX_SX_EEEEENS4_13SM90_TMA_LOADENS4_14ComposedLayoutINS4_7SwizzleILi3ELi4ELi3EEENS4_18smem_ptr_flag_bitsILi32EEENSS_INS5_IJNSA_ILi8EEESG_EEENS5_IJSG_SC_EEEEEEEvNS4_8identityENS4_23SM90_TMA_LOAD_MULTICASTES1A_vS1B_EENS_8epilogue10collective18CollectiveEpilogueINS1E_23Sm100TmaWarpSpecializedILi3ELi2ELi16ELb1ELb0EEEJSH_NS5_IJNSS_ISF_SC_EENSS_ISG_SC_EEEEEfSI_fSI_NS1E_6fusion15FusionCallbacksIS1I_NS1M_17LinearCombinationIffffLNS_15FloatRoundStyleE2EEESH_S1L_JEEENS4_5SM1004TMEM4LOAD26SM100_TMEM_LOAD_16dp128b8xES10_S1A_NS4_17SM75_U32x4_LDSM_NENS4_14SM90_TMA_STOREES1A_NS4_17SM90_U32x4_STSM_NENS4_39AutoVectorizingCopyWithAssumedAlignmentILi128EEEEEEvvEEEEvNT_6ParamsE --------------------------
	.section	.nv.shared._ZN7cutlass13device_kernelINS_4gemm6kernel13GemmUniversalIN4cute5tupleIJiiiiEEENS1_10collective13CollectiveMmaINS1_35MainloopSm100TmaUmmaWarpSpecializedILi12ELi2ELi4ENS5_IJNS4_1CILi2EEENSA_ILi1EEESC_EEEEENS5_IJNSA_ILi64EEESF_NSA_ILi32EEEEEEfNS5_IJlSC_lEEEfSI_NS4_8TiledMMAINS4_8MMA_AtomIJNS4_17SM100_MMA_TF32_SSINS_10tfloat32_tESM_fLi64ELi64ELNS4_4UMMA5MajorE0ELSO_0ELNSN_7ScaleInE0ELSP_0EEEEEENS4_6LayoutINS5_IJSC_SC_SC_EEENS5_IJNSA_ILi0EEESU_SU_EEEEENS5_IJNS4_10UnderscoreESX_SX_EEEEENS4_13SM90_TMA_LOADENS4_14ComposedLayoutINS4_7SwizzleILi3ELi4ELi3EEENS4_18smem_ptr_flag_bitsILi32EEENSS_INS5_IJNSA_ILi8EEESG_EEENS5_IJSG_SC_EEEEEEEvNS4_8identityENS4_23SM90_TMA_LOAD_MULTICASTES1A_vS1B_EENS_8epilogue10collective18CollectiveEpilogueINS1E_23Sm100TmaWarpSpecializedILi3ELi2ELi16ELb1ELb0EEEJSH_NS5_IJNSS_ISF_SC_EENSS_ISG_SC_EEEEEfSI_fSI_NS1E_6fusion15FusionCallbacksIS1I_NS1M_17LinearCombinationIffffLNS_15FloatRoundStyleE2EEESH_S1L_JEEENS4_5SM1004TMEM4LOAD26SM100_TMEM_LOAD_16dp128b8xES10_S1A_NS4_17SM75_U32x4_LDSM_NENS4_14SM90_TMA_STOREES1A_NS4_17SM90_U32x4_STSM_NENS4_39AutoVectorizingCopyWithAssumedAlignmentILi128EEEEEEvvEEEEvNT_6ParamsE,"aw",@nobits
	.sectionflags	@""
	.align	16
	.zero		1024


//--------------------- .nv.shared.reserved.0     --------------------------
	.section	.nv.shared.reserved.0,"aw",@nobits
	.weak		__nv_reservedSMEM_offset_0_alias
	.size		__nv_reservedSMEM_offset_0_alias, 0, 64
	.other		__nv_reservedSMEM_offset_0_alias,@"STO_CUDA_RESERVED_SHARED STV_DEFAULT"
__nv_reservedSMEM_offset_0_alias:
	.zero		0
.nv.shared.reserved.0:
	.zero		64
	.weak		__nv_reservedSMEM_tcgen05_partition
	.type		__nv_reservedSMEM_tcgen05_partition,@object
	.size		__nv_reservedSMEM_tcgen05_partition,(.L_0 - __nv_reservedSMEM_tcgen05_partition)
__nv_reservedSMEM_tcgen05_partition:
	.zero		32
.L_0:


//--------------------- .nv.global                --------------------------
	.section	.nv.global,"aw",@nobits
.nv.global:
	.type		_ZN40_INTERNAL_883c119b_4_k_cu_3e56ad9f_199614cute1_E,@object
	.size		_ZN40_INTERNAL_883c119b_4_k_cu_3e56ad9f_199614cute1_E,(_ZN40_INTERNAL_883c119b_4_k_cu_3e56ad9f_199614cuda3std3__45__cpo6cbeginE - _ZN40_INTERNAL_883c119b_4_k_cu_3e56ad9f_199614cute1_E)
_ZN40_INTERNAL_883c119b_4_k_cu_3e56ad9f_199614cute1_E:
	.zero		1
	.type		_ZN40_INTERNAL_883c119b_4_k_cu_3e56ad9f_199614cuda3std3__45__cpo6cbeginE,@object
	.size		_ZN40_INTERNAL_883c119b_4_k_cu_3e56ad9f_199614cuda3std3__45__cpo6cbeginE,(_ZN40_INTERNAL_883c119b_4_k_cu_3e56ad9f_199614cuda3std3__48in_placeE - _ZN40_INTERNAL_883c119b_4_k_cu_3e56ad9f_199614cuda3std3__45__cpo6cbeginE)
_ZN40_INTERNAL_883c119b_4_k_cu_3e56ad9f_199614cuda3std3__45__cpo6cbeginE:
	.zero		1
	.type		_ZN40_INTERNAL_883c119b_4_k_cu_3e56ad9f_199614cuda3std3__48in_placeE,@object
	.size		_ZN40_INTERNAL_883c119b_4_k_cu_3e56ad9f_199614cuda3std3__48in_placeE,(_ZN40_INTERNAL_883c119b_4_k_cu_3e56ad9f_199614cuda3std6ranges3__45__cpo9iter_moveE - _ZN40_INTERNAL_883c119b_4_k_cu_3e56ad9f_199614cuda3std3__48in_placeE)
_ZN40_INTERNAL_883c119b_4_k_cu_3e56ad9f_199614cuda3std3__48in_placeE:
	.zero		1
	.type		_ZN40_INTERNAL_883c119b_4_k_cu_3e56ad9f_199614cuda3std6ranges3__45__cpo9iter_moveE,@object
	.size		_ZN40_INTERNAL_883c119b_4_k_cu_3e56ad9f_199614cuda3std6ranges3__45__cpo9iter_moveE,(_ZN40_INTERNAL_883c119b_4_k_cu_3e56ad9f_199614cuda3std3__45__cpo5beginE - _ZN40_INTERNAL_883c119b_4_k_cu_3e56ad9f_199614cuda3std6ranges3__45__cpo9iter_moveE)
_ZN40_INTERNAL_883c119b_4_k_cu_3e56ad9f_199614cuda3std6ranges3__45__cpo9iter_moveE:
	.zero		1
	.type		_ZN40_INTERNAL_883c119b_4_k_cu_3e56ad9f_199614cuda3std3__45__cpo5beginE,@object
	.size		_ZN40_INTERNAL_883c119b_4_k_cu_3e56ad9f_199614cuda3std3__45__cpo5beginE,(_ZN40_INTERNAL_883c119b_4_k_cu_3e56ad9f_199614cuda3std3__442_GLOBAL__N__883c119b_4_k_cu_3e56ad9f_199616ignoreE - _ZN40_INTERNAL_883c119b_4_k_cu_3e56ad9f_199614cuda3std3__45__cpo5beginE)
_ZN40_INTERNAL_883c119b_4_k_cu_3e56ad9f_199614cuda3std3__45__cpo5beginE:
	.zero		1
	.type		_ZN40_INTERNAL_883c119b_4_k_cu_3e56ad9f_199614cuda3std3__442_GLOBAL__N__883c119b_4_k_cu_3e56ad9f_199616ignoreE,@object
	.size		_ZN40_INTERNAL_883c119b_4_k_cu_3e56ad9f_199614cuda3std3__442_GLOBAL__N__883c119b_4_k_cu_3e56ad9f_199616ignoreE,(_ZN40_INTERNAL_883c119b_4_k_cu_3e56ad9f_199614cute7productE - _ZN40_INTERNAL_883c119b_4_k_cu_3e56ad9f_199614cuda3std3__442_GLOBAL__N__883c119b_4_k_cu_3e56ad9f_199616ignoreE)
_ZN40_INTERNAL_883c119b_4_k_cu_3e56ad9f_199614cuda3std3__442_GLOBAL__N__883c119b_4_k_cu_3e56ad9f_199616ignoreE:
	.zero		1
	.type		_ZN40_INTERNAL_883c119b_4_k_cu_3e56ad9f_199614cute7productE,@object
	.size		_ZN40_INTERNAL_883c119b_4_k_cu_3e56ad9f_199614cute7productE,(_ZN40_INTERNAL_883c119b_4_k_cu_3e56ad9f_199614cuda3std3__45__cpo3endE - _ZN40_INTERNAL_883c119b_4_k_cu_3e56ad9f_199614cute7productE)
_ZN40_INTERNAL_883c119b_4_k_cu_3e56ad9f_199614cute7productE:
	.zero		1
	.type		_ZN40_INTERNAL_883c119b_4_k_cu_3e56ad9f_199614cuda3std3__45__cpo3endE,@object
	.size		_ZN40_INTERNAL_883c119b_4_k_cu_3e56ad9f_199614cuda3std3__45__cpo3endE,(_ZN40_INTERNAL_883c119b_4_k_cu_3e56ad9f_199614cuda3std3__419piecewise_constructE - _ZN40_INTERNAL_883c119b_4_k_cu_3e56ad9f_199614cuda3std3__45__cpo3endE)
_ZN40_INTERNAL_883c119b_4_k_cu_3e56ad9f_199614cuda3std3__45__cpo3endE:
	.zero		1
	.type		_ZN40_INTERNAL_883c119b_4_k_cu_3e56ad9f_199614cuda3std3__419piecewise_constructE,@object
	.size		_ZN40_INTERNAL_883c119b_4_k_cu_3e56ad9f_199614cuda3std3__419piecewise_constructE,(_ZN40_INTERNAL_883c119b_4_k_cu_3e56ad9f_199614cuda3std3__45__cpo4cendE - _ZN40_INTERNAL_883c119b_4_k_cu_3e56ad9f_199614cuda3std3__419piecewise_constructE)
_ZN40_INTERNAL_883c119b_4_k_cu_3e56ad9f_199614cuda3std3__419piecewise_constructE:
	.zero		1
	.type		_ZN40_INTERNAL_883c119b_4_k_cu_3e56ad9f_199614cuda3std3__45__cpo4cendE,@object
	.size		_ZN40_INTERNAL_883c119b_4_k_cu_3e56ad9f_199614cuda3std3__45__cpo4cendE,(_ZN40_INTERNAL_883c119b_4_k_cu_3e56ad9f_199614cuda3std6ranges3__45__cpo4swapE - _ZN40_INTERNAL_883c119b_4_k_cu_3e56ad9f_199614cuda3std3__45__cpo4cendE)
_ZN40_INTERNAL_883c119b_4_k_cu_3e56ad9f_199614cuda3std3__45__cpo4cendE:
	.zero		1
	.type		_ZN40_INTERNAL_883c119b_4_k_cu_3e56ad9f_199614cuda3std6ranges3__45__cpo4swapE,@object
	.size		_ZN40_INTERNAL_883c119b_4_k_cu_3e56ad9f_199614cuda3std6ranges3__45__cpo4swapE,(.L_10 - _ZN40_INTERNAL_883c119b_4_k_cu_3e56ad9f_199614cuda3std6ranges3__45__cpo4swapE)
_ZN40_INTERNAL_883c119b_4_k_cu_3e56ad9f_199614cuda3std6ranges3__45__cpo4swapE:
	.zero		1
.L_10:


//--------------------- .nv.constant0._ZN7cutlass13device_kernelINS_4gemm6kernel13GemmUniversalIN4cute5tupleIJiiiiEEENS1_10collective13CollectiveMmaINS1_35MainloopSm100TmaUmmaWarpSpecializedILi12ELi2ELi4ENS5_IJNS4_1CILi2EEENSA_ILi1EEESC_EEEEENS5_IJNSA_ILi64EEESF_NSA_ILi32EEEEEEfNS5_IJlSC_lEEEfSI_NS4_8TiledMMAINS4_8MMA_AtomIJNS4_17SM100_MMA_TF32_SSINS_10tfloat32_tESM_fLi64ELi64ELNS4_4UMMA5MajorE0ELSO_0ELNSN_7ScaleInE0ELSP_0EEEEEENS4_6LayoutINS5_IJSC_SC_SC_EEENS5_IJNSA_ILi0EEESU_SU_EEEEENS5_IJNS4_10UnderscoreESX_SX_EEEEENS4_13SM90_TMA_LOADENS4_14ComposedLayoutINS4_7SwizzleILi3ELi4ELi3EEENS4_18smem_ptr_flag_bitsILi32EEENSS_INS5_IJNSA_ILi8EEESG_EEENS5_IJSG_SC_EEEEEEEvNS4_8identityENS4_23SM90_TMA_LOAD_MULTICASTES1A_vS1B_EENS_8epilogue10collective18CollectiveEpilogueINS1E_23Sm100TmaWarpSpecializedILi3ELi2ELi16ELb1ELb0EEEJSH_NS5_IJNSS_ISF_SC_EENSS_ISG_SC_EEEEEfSI_fSI_NS1E_6fusion15FusionCallbacksIS1I_NS1M_17LinearCombinationIffffLNS_15FloatRoundStyleE2EEESH_S1L_JEEENS4_5SM1004TMEM4LOAD26SM100_TMEM_LOAD_16dp128b8xES10_S1A_NS4_17SM75_U32x4_LDSM_NENS4_14SM90_TMA_STOREES1A_NS4_17SM90_U32x4_STSM_NENS4_39AutoVectorizingCopyWithAssumedAlignmentILi128EEEEEEvvEEEEvNT_6ParamsE --------------------------
	.section	.nv.constant0._ZN7cutlass13device_kernelINS_4gemm6kernel13GemmUniversalIN4cute5tupleIJiiiiEEENS1_10collective13CollectiveMmaINS1_35MainloopSm100TmaUmmaWarpSpecializedILi12ELi2ELi4ENS5_IJNS4_1CILi2EEENSA_ILi1EEESC_EEEEENS5_IJNSA_ILi64EEESF_NSA_ILi32EEEEEEfNS5_IJlSC_lEEEfSI_NS4_8TiledMMAINS4_8MMA_AtomIJNS4_17SM100_MMA_TF32_SSINS_10tfloat32_tESM_fLi64ELi64ELNS4_4UMMA5MajorE0ELSO_0ELNSN_7ScaleInE0ELSP_0EEEEEENS4_6LayoutINS5_IJSC_SC_SC_EEENS5_IJNSA_ILi0EEESU_SU_EEEEENS5_IJNS4_10UnderscoreESX_SX_EEEEENS4_13SM90_TMA_LOADENS4_14ComposedLayoutINS4_7SwizzleILi3ELi4ELi3EEENS4_18smem_ptr_flag_bitsILi32EEENSS_INS5_IJNSA_ILi8EEESG_EEENS5_IJSG_SC_EEEEEEEvNS4_8identityENS4_23SM90_TMA_LOAD_MULTICASTES1A_vS1B_EENS_8epilogue10collective18CollectiveEpilogueINS1E_23Sm100TmaWarpSpecializedILi3ELi2ELi16ELb1ELb0EEEJSH_NS5_IJNSS_ISF_SC_EENSS_ISG_SC_EEEEEfSI_fSI_NS1E_6fusion15FusionCallbacksIS1I_NS1M_17LinearCombinationIffffLNS_15FloatRoundStyleE2EEESH_S1L_JEEENS4_5SM1004TMEM4LOAD26SM100_TMEM_LOAD_16dp128b8xES10_S1A_NS4_17SM75_U32x4_LDSM_NENS4_14SM90_TMA_STOREES1A_NS4_17SM90_U32x4_STSM_NENS4_39AutoVectorizingCopyWithAssumedAlignmentILi128EEEEEEvvEEEEvNT_6ParamsE,"a",@progbits
	.sectionflags	@""
	.align	4
.nv.constant0._ZN7cutlass13device_kernelINS_4gemm6kernel13GemmUniversalIN4cute5tupleIJiiiiEEENS1_10collective13CollectiveMmaINS1_35MainloopSm100TmaUmmaWarpSpecializedILi12ELi2ELi4ENS5_IJNS4_1CILi2EEENSA_ILi1EEESC_EEEEENS5_IJNSA_ILi64EEESF_NSA_ILi32EEEEEEfNS5_IJlSC_lEEEfSI_NS4_8TiledMMAINS4_8MMA_AtomIJNS4_17SM100_MMA_TF32_SSINS_10tfloat32_tESM_fLi64ELi64ELNS4_4UMMA5MajorE0ELSO_0ELNSN_7ScaleInE0ELSP_0EEEEEENS4_6LayoutINS5_IJSC_SC_SC_EEENS5_IJNSA_ILi0EEESU_SU_EEEEENS5_IJNS4_10UnderscoreESX_SX_EEEEENS4_13SM90_TMA_LOADENS4_14ComposedLayoutINS4_7SwizzleILi3ELi4ELi3EEENS4_18smem_ptr_flag_bitsILi32EEENSS_INS5_IJNSA_ILi8EEESG_EEENS5_IJSG_SC_EEEEEEEvNS4_8identityENS4_23SM90_TMA_LOAD_MULTICASTES1A_vS1B_EENS_8epilogue10collective18CollectiveEpilogueINS1E_23Sm100TmaWarpSpecializedILi3ELi2ELi16ELb1ELb0EEEJSH_NS5_IJNSS_ISF_SC_EENSS_ISG_SC_EEEEEfSI_fSI_NS1E_6fusion15FusionCallbacksIS1I_NS1M_17LinearCombinationIffffLNS_15FloatRoundStyleE2EEESH_S1L_JEEENS4_5SM1004TMEM4LOAD26SM100_TMEM_LOAD_16dp128b8xES10_S1A_NS4_17SM75_U32x4_LDSM_NENS4_14SM90_TMA_STOREES1A_NS4_17SM90_U32x4_STSM_NENS4_39AutoVectorizingCopyWithAssumedAlignmentILi128EEEEEEvvEEEEvNT_6ParamsE:
	.zero		2944


//--------------------- SYMBOLS --------------------------

	.type		.nv.reservedSmem.offset0,@object
	.size		.nv.reservedSmem.offset0,0x4
	.type		.nv.reservedSmem.cap,@object
	.size		.nv.reservedSmem.cap,0x4
	.type		__assertfail,@function
